//
// Generated by NVIDIA NVVM Compiler
//
// Compiler Build ID: CL-36424714
// Cuda compilation tools, release 13.0, V13.0.88
// Based on NVVM 20.0.0
//

.version 9.0
.target sm_100
.address_size 64

	// .globl	_Z11row_scaleskPiS_S_S_PdS0_i
// _ZZ28code_optimized_error_scaleskPiS_S_S_PdS0_iS0_E11partial_max has been demoted
// _ZZ18less_error_scaleskPiS_S_S_PdS0_iS0_E11partial_max has been demoted
// _ZZ27non_optimized_error_scaleskPiS_S_S_PdS0_iS0_E11partial_max has been demoted
// _ZZ23optimized_error_scaleskPiS_S_S_PdS0_iS0_E11partial_max has been demoted
// _ZZ25no_conflict_error_scaleskPiS_S_S_PdS0_iS0_E11partial_max has been demoted
// _ZZ7scaleskPiS_S_S_PdS0_iS0_E11partial_max has been demoted
// _ZZ15final_reductionPdE11partial_max has been demoted

.visible .entry _Z11row_scaleskPiS_S_S_PdS0_i(
	.param .u64 .ptr .align 1 _Z11row_scaleskPiS_S_S_PdS0_i_param_0,
	.param .u64 .ptr .align 1 _Z11row_scaleskPiS_S_S_PdS0_i_param_1,
	.param .u64 .ptr .align 1 _Z11row_scaleskPiS_S_S_PdS0_i_param_2,
	.param .u64 .ptr .align 1 _Z11row_scaleskPiS_S_S_PdS0_i_param_3,
	.param .u64 .ptr .align 1 _Z11row_scaleskPiS_S_S_PdS0_i_param_4,
	.param .u64 .ptr .align 1 _Z11row_scaleskPiS_S_S_PdS0_i_param_5,
	.param .u32 _Z11row_scaleskPiS_S_S_PdS0_i_param_6
)
{
	.reg .pred 	%p<4>;
	.reg .b32 	%r<17>;
	.reg .b64 	%rd<17>;
	.reg .b64 	%fd<4>;

	ld.param.u64 	%rd1, [_Z11row_scaleskPiS_S_S_PdS0_i_param_0];
	ld.param.u64 	%rd4, [_Z11row_scaleskPiS_S_S_PdS0_i_param_1];
	ld.param.u64 	%rd2, [_Z11row_scaleskPiS_S_S_PdS0_i_param_4];
	ld.param.u64 	%rd3, [_Z11row_scaleskPiS_S_S_PdS0_i_param_5];
	ld.param.u32 	%r4, [_Z11row_scaleskPiS_S_S_PdS0_i_param_6];
	cvta.to.global.u64 	%rd5, %rd4;
	mov.u32 	%r5, %ctaid.y;
	mov.u32 	%r6, %ntid.y;
	mov.u32 	%r7, %tid.y;
	mad.lo.s32 	%r1, %r5, %r6, %r7;
	mov.u32 	%r8, %ctaid.x;
	mov.u32 	%r9, %ntid.x;
	mov.u32 	%r10, %tid.x;
	mad.lo.s32 	%r11, %r8, %r9, %r10;
	mul.wide.u32 	%rd6, %r1, 4;
	add.s64 	%rd7, %rd5, %rd6;
	ld.global.u32 	%r3, [%rd7];
	ld.global.u32 	%r12, [%rd7+4];
	setp.ge.s32 	%p1, %r1, %r4;
	sub.s32 	%r13, %r12, %r3;
	setp.ge.s32 	%p2, %r11, %r13;
	or.pred  	%p3, %p1, %p2;
	@%p3 bra 	$L__BB0_2;
	cvta.to.global.u64 	%rd8, %rd1;
	cvta.to.global.u64 	%rd9, %rd3;
	cvta.to.global.u64 	%rd10, %rd2;
	add.s32 	%r15, %r3, %r11;
	mul.wide.s32 	%rd11, %r15, 4;
	add.s64 	%rd12, %rd8, %rd11;
	ld.global.u32 	%r16, [%rd12];
	mul.wide.s32 	%rd13, %r16, 8;
	add.s64 	%rd14, %rd9, %rd13;
	ld.global.f64 	%fd1, [%rd14];
	add.f64 	%fd2, %fd1, 0d0000000000000000;
	rcp.rn.f64 	%fd3, %fd2;
	mul.wide.u32 	%rd15, %r1, 8;
	add.s64 	%rd16, %rd10, %rd15;
	st.global.f64 	[%rd16], %fd3;
$L__BB0_2:
	ret;

}
	// .globl	_Z16less_row_scaleskPiS_S_S_PdS0_i
.visible .entry _Z16less_row_scaleskPiS_S_S_PdS0_i(
	.param .u64 .ptr .align 1 _Z16less_row_scaleskPiS_S_S_PdS0_i_param_0,
	.param .u64 .ptr .align 1 _Z16less_row_scaleskPiS_S_S_PdS0_i_param_1,
	.param .u64 .ptr .align 1 _Z16less_row_scaleskPiS_S_S_PdS0_i_param_2,
	.param .u64 .ptr .align 1 _Z16less_row_scaleskPiS_S_S_PdS0_i_param_3,
	.param .u64 .ptr .align 1 _Z16less_row_scaleskPiS_S_S_PdS0_i_param_4,
	.param .u64 .ptr .align 1 _Z16less_row_scaleskPiS_S_S_PdS0_i_param_5,
	.param .u32 _Z16less_row_scaleskPiS_S_S_PdS0_i_param_6
)
{
	.reg .pred 	%p<11>;
	.reg .b32 	%r<69>;
	.reg .b64 	%rd<80>;
	.reg .b64 	%fd<84>;

	ld.param.u64 	%rd6, [_Z16less_row_scaleskPiS_S_S_PdS0_i_param_0];
	ld.param.u64 	%rd4, [_Z16less_row_scaleskPiS_S_S_PdS0_i_param_1];
	ld.param.u64 	%rd5, [_Z16less_row_scaleskPiS_S_S_PdS0_i_param_4];
	ld.param.u64 	%rd7, [_Z16less_row_scaleskPiS_S_S_PdS0_i_param_5];
	ld.param.u32 	%r25, [_Z16less_row_scaleskPiS_S_S_PdS0_i_param_6];
	cvta.to.global.u64 	%rd1, %rd7;
	cvta.to.global.u64 	%rd2, %rd6;
	mov.u32 	%r26, %tid.x;
	mov.u32 	%r27, %ctaid.x;
	mov.u32 	%r28, %ntid.x;
	mad.lo.s32 	%r1, %r27, %r28, %r26;
	setp.ge.s32 	%p1, %r1, %r25;
	@%p1 bra 	$L__BB1_15;
	cvta.to.global.u64 	%rd8, %rd4;
	mul.wide.s32 	%rd9, %r1, 4;
	add.s64 	%rd10, %rd8, %rd9;
	ld.global.u32 	%r2, [%rd10];
	ld.global.u32 	%r3, [%rd10+4];
	sub.s32 	%r4, %r3, %r2;
	setp.lt.s32 	%p2, %r4, 1;
	mov.f64 	%fd83, 0d0000000000000000;
	@%p2 bra 	$L__BB1_14;
	and.b32  	%r5, %r4, 15;
	sub.s32 	%r30, %r2, %r3;
	setp.gt.u32 	%p3, %r30, -16;
	mov.f64 	%fd83, 0d0000000000000000;
	mov.b32 	%r65, 0;
	@%p3 bra 	$L__BB1_5;
	and.b32  	%r65, %r4, 2147483632;
	neg.s32 	%r63, %r65;
	add.s64 	%rd3, %rd2, 32;
	mov.f64 	%fd83, 0d0000000000000000;
	mov.u32 	%r62, %r2;
$L__BB1_4:
	.pragma "nounroll";
	mul.wide.s32 	%rd11, %r62, 4;
	add.s64 	%rd12, %rd3, %rd11;
	ld.global.u32 	%r31, [%rd12+-32];
	mul.wide.s32 	%rd13, %r31, 8;
	add.s64 	%rd14, %rd1, %rd13;
	ld.global.f64 	%fd18, [%rd14];
	add.f64 	%fd19, %fd83, %fd18;
	ld.global.u32 	%r32, [%rd12+-28];
	mul.wide.s32 	%rd15, %r32, 8;
	add.s64 	%rd16, %rd1, %rd15;
	ld.global.f64 	%fd20, [%rd16];
	add.f64 	%fd21, %fd19, %fd20;
	ld.global.u32 	%r33, [%rd12+-24];
	mul.wide.s32 	%rd17, %r33, 8;
	add.s64 	%rd18, %rd1, %rd17;
	ld.global.f64 	%fd22, [%rd18];
	add.f64 	%fd23, %fd21, %fd22;
	ld.global.u32 	%r34, [%rd12+-20];
	mul.wide.s32 	%rd19, %r34, 8;
	add.s64 	%rd20, %rd1, %rd19;
	ld.global.f64 	%fd24, [%rd20];
	add.f64 	%fd25, %fd23, %fd24;
	ld.global.u32 	%r35, [%rd12+-16];
	mul.wide.s32 	%rd21, %r35, 8;
	add.s64 	%rd22, %rd1, %rd21;
	ld.global.f64 	%fd26, [%rd22];
	add.f64 	%fd27, %fd25, %fd26;
	ld.global.u32 	%r36, [%rd12+-12];
	mul.wide.s32 	%rd23, %r36, 8;
	add.s64 	%rd24, %rd1, %rd23;
	ld.global.f64 	%fd28, [%rd24];
	add.f64 	%fd29, %fd27, %fd28;
	ld.global.u32 	%r37, [%rd12+-8];
	mul.wide.s32 	%rd25, %r37, 8;
	add.s64 	%rd26, %rd1, %rd25;
	ld.global.f64 	%fd30, [%rd26];
	add.f64 	%fd31, %fd29, %fd30;
	ld.global.u32 	%r38, [%rd12+-4];
	mul.wide.s32 	%rd27, %r38, 8;
	add.s64 	%rd28, %rd1, %rd27;
	ld.global.f64 	%fd32, [%rd28];
	add.f64 	%fd33, %fd31, %fd32;
	ld.global.u32 	%r39, [%rd12];
	mul.wide.s32 	%rd29, %r39, 8;
	add.s64 	%rd30, %rd1, %rd29;
	ld.global.f64 	%fd34, [%rd30];
	add.f64 	%fd35, %fd33, %fd34;
	ld.global.u32 	%r40, [%rd12+4];
	mul.wide.s32 	%rd31, %r40, 8;
	add.s64 	%rd32, %rd1, %rd31;
	ld.global.f64 	%fd36, [%rd32];
	add.f64 	%fd37, %fd35, %fd36;
	ld.global.u32 	%r41, [%rd12+8];
	mul.wide.s32 	%rd33, %r41, 8;
	add.s64 	%rd34, %rd1, %rd33;
	ld.global.f64 	%fd38, [%rd34];
	add.f64 	%fd39, %fd37, %fd38;
	ld.global.u32 	%r42, [%rd12+12];
	mul.wide.s32 	%rd35, %r42, 8;
	add.s64 	%rd36, %rd1, %rd35;
	ld.global.f64 	%fd40, [%rd36];
	add.f64 	%fd41, %fd39, %fd40;
	ld.global.u32 	%r43, [%rd12+16];
	mul.wide.s32 	%rd37, %r43, 8;
	add.s64 	%rd38, %rd1, %rd37;
	ld.global.f64 	%fd42, [%rd38];
	add.f64 	%fd43, %fd41, %fd42;
	ld.global.u32 	%r44, [%rd12+20];
	mul.wide.s32 	%rd39, %r44, 8;
	add.s64 	%rd40, %rd1, %rd39;
	ld.global.f64 	%fd44, [%rd40];
	add.f64 	%fd45, %fd43, %fd44;
	ld.global.u32 	%r45, [%rd12+24];
	mul.wide.s32 	%rd41, %r45, 8;
	add.s64 	%rd42, %rd1, %rd41;
	ld.global.f64 	%fd46, [%rd42];
	add.f64 	%fd47, %fd45, %fd46;
	ld.global.u32 	%r46, [%rd12+28];
	mul.wide.s32 	%rd43, %r46, 8;
	add.s64 	%rd44, %rd1, %rd43;
	ld.global.f64 	%fd48, [%rd44];
	add.f64 	%fd83, %fd47, %fd48;
	add.s32 	%r63, %r63, 16;
	add.s32 	%r62, %r62, 16;
	setp.ne.s32 	%p4, %r63, 0;
	@%p4 bra 	$L__BB1_4;
$L__BB1_5:
	setp.eq.s32 	%p5, %r5, 0;
	@%p5 bra 	$L__BB1_14;
	and.b32  	%r13, %r4, 7;
	setp.lt.u32 	%p6, %r5, 8;
	@%p6 bra 	$L__BB1_8;
	add.s32 	%r47, %r65, %r2;
	mul.wide.s32 	%rd45, %r47, 4;
	add.s64 	%rd46, %rd2, %rd45;
	ld.global.u32 	%r48, [%rd46];
	mul.wide.s32 	%rd47, %r48, 8;
	add.s64 	%rd48, %rd1, %rd47;
	ld.global.f64 	%fd50, [%rd48];
	add.f64 	%fd51, %fd83, %fd50;
	ld.global.u32 	%r49, [%rd46+4];
	mul.wide.s32 	%rd49, %r49, 8;
	add.s64 	%rd50, %rd1, %rd49;
	ld.global.f64 	%fd52, [%rd50];
	add.f64 	%fd53, %fd51, %fd52;
	ld.global.u32 	%r50, [%rd46+8];
	mul.wide.s32 	%rd51, %r50, 8;
	add.s64 	%rd52, %rd1, %rd51;
	ld.global.f64 	%fd54, [%rd52];
	add.f64 	%fd55, %fd53, %fd54;
	ld.global.u32 	%r51, [%rd46+12];
	mul.wide.s32 	%rd53, %r51, 8;
	add.s64 	%rd54, %rd1, %rd53;
	ld.global.f64 	%fd56, [%rd54];
	add.f64 	%fd57, %fd55, %fd56;
	ld.global.u32 	%r52, [%rd46+16];
	mul.wide.s32 	%rd55, %r52, 8;
	add.s64 	%rd56, %rd1, %rd55;
	ld.global.f64 	%fd58, [%rd56];
	add.f64 	%fd59, %fd57, %fd58;
	ld.global.u32 	%r53, [%rd46+20];
	mul.wide.s32 	%rd57, %r53, 8;
	add.s64 	%rd58, %rd1, %rd57;
	ld.global.f64 	%fd60, [%rd58];
	add.f64 	%fd61, %fd59, %fd60;
	ld.global.u32 	%r54, [%rd46+24];
	mul.wide.s32 	%rd59, %r54, 8;
	add.s64 	%rd60, %rd1, %rd59;
	ld.global.f64 	%fd62, [%rd60];
	add.f64 	%fd63, %fd61, %fd62;
	ld.global.u32 	%r55, [%rd46+28];
	mul.wide.s32 	%rd61, %r55, 8;
	add.s64 	%rd62, %rd1, %rd61;
	ld.global.f64 	%fd64, [%rd62];
	add.f64 	%fd83, %fd63, %fd64;
	add.s32 	%r65, %r65, 8;
$L__BB1_8:
	setp.eq.s32 	%p7, %r13, 0;
	@%p7 bra 	$L__BB1_14;
	and.b32  	%r16, %r4, 3;
	setp.lt.u32 	%p8, %r13, 4;
	@%p8 bra 	$L__BB1_11;
	add.s32 	%r56, %r65, %r2;
	mul.wide.s32 	%rd63, %r56, 4;
	add.s64 	%rd64, %rd2, %rd63;
	ld.global.u32 	%r57, [%rd64];
	mul.wide.s32 	%rd65, %r57, 8;
	add.s64 	%rd66, %rd1, %rd65;
	ld.global.f64 	%fd66, [%rd66];
	add.f64 	%fd67, %fd83, %fd66;
	ld.global.u32 	%r58, [%rd64+4];
	mul.wide.s32 	%rd67, %r58, 8;
	add.s64 	%rd68, %rd1, %rd67;
	ld.global.f64 	%fd68, [%rd68];
	add.f64 	%fd69, %fd67, %fd68;
	ld.global.u32 	%r59, [%rd64+8];
	mul.wide.s32 	%rd69, %r59, 8;
	add.s64 	%rd70, %rd1, %rd69;
	ld.global.f64 	%fd70, [%rd70];
	add.f64 	%fd71, %fd69, %fd70;
	ld.global.u32 	%r60, [%rd64+12];
	mul.wide.s32 	%rd71, %r60, 8;
	add.s64 	%rd72, %rd1, %rd71;
	ld.global.f64 	%fd72, [%rd72];
	add.f64 	%fd83, %fd71, %fd72;
	add.s32 	%r65, %r65, 4;
$L__BB1_11:
	setp.eq.s32 	%p9, %r16, 0;
	@%p9 bra 	$L__BB1_14;
	add.s32 	%r68, %r65, %r2;
	neg.s32 	%r67, %r16;
$L__BB1_13:
	.pragma "nounroll";
	mul.wide.s32 	%rd73, %r68, 4;
	add.s64 	%rd74, %rd2, %rd73;
	ld.global.u32 	%r61, [%rd74];
	mul.wide.s32 	%rd75, %r61, 8;
	add.s64 	%rd76, %rd1, %rd75;
	ld.global.f64 	%fd73, [%rd76];
	add.f64 	%fd83, %fd83, %fd73;
	add.s32 	%r68, %r68, 1;
	add.s32 	%r67, %r67, 1;
	setp.ne.s32 	%p10, %r67, 0;
	@%p10 bra 	$L__BB1_13;
$L__BB1_14:
	rcp.rn.f64 	%fd74, %fd83;
	cvta.to.global.u64 	%rd77, %rd5;
	mul.wide.s32 	%rd78, %r1, 8;
	add.s64 	%rd79, %rd77, %rd78;
	st.global.f64 	[%rd79], %fd74;
$L__BB1_15:
	ret;

}
	// .globl	_Z11col_scaleskPiS_S_S_PdS0_i
.visible .entry _Z11col_scaleskPiS_S_S_PdS0_i(
	.param .u64 .ptr .align 1 _Z11col_scaleskPiS_S_S_PdS0_i_param_0,
	.param .u64 .ptr .align 1 _Z11col_scaleskPiS_S_S_PdS0_i_param_1,
	.param .u64 .ptr .align 1 _Z11col_scaleskPiS_S_S_PdS0_i_param_2,
	.param .u64 .ptr .align 1 _Z11col_scaleskPiS_S_S_PdS0_i_param_3,
	.param .u64 .ptr .align 1 _Z11col_scaleskPiS_S_S_PdS0_i_param_4,
	.param .u64 .ptr .align 1 _Z11col_scaleskPiS_S_S_PdS0_i_param_5,
	.param .u32 _Z11col_scaleskPiS_S_S_PdS0_i_param_6
)
{
	.reg .pred 	%p<4>;
	.reg .b32 	%r<17>;
	.reg .b64 	%rd<17>;
	.reg .b64 	%fd<4>;

	ld.param.u64 	%rd1, [_Z11col_scaleskPiS_S_S_PdS0_i_param_2];
	ld.param.u64 	%rd4, [_Z11col_scaleskPiS_S_S_PdS0_i_param_3];
	ld.param.u64 	%rd2, [_Z11col_scaleskPiS_S_S_PdS0_i_param_4];
	ld.param.u64 	%rd3, [_Z11col_scaleskPiS_S_S_PdS0_i_param_5];
	ld.param.u32 	%r4, [_Z11col_scaleskPiS_S_S_PdS0_i_param_6];
	cvta.to.global.u64 	%rd5, %rd4;
	mov.u32 	%r5, %ctaid.y;
	mov.u32 	%r6, %ntid.y;
	mov.u32 	%r7, %tid.y;
	mad.lo.s32 	%r1, %r5, %r6, %r7;
	mov.u32 	%r8, %ctaid.x;
	mov.u32 	%r9, %ntid.x;
	mov.u32 	%r10, %tid.x;
	mad.lo.s32 	%r11, %r8, %r9, %r10;
	mul.wide.u32 	%rd6, %r1, 4;
	add.s64 	%rd7, %rd5, %rd6;
	ld.global.u32 	%r3, [%rd7];
	ld.global.u32 	%r12, [%rd7+4];
	setp.ge.s32 	%p1, %r1, %r4;
	sub.s32 	%r13, %r12, %r3;
	setp.ge.s32 	%p2, %r11, %r13;
	or.pred  	%p3, %p1, %p2;
	@%p3 bra 	$L__BB2_2;
	cvta.to.global.u64 	%rd8, %rd1;
	cvta.to.global.u64 	%rd9, %rd2;
	cvta.to.global.u64 	%rd10, %rd3;
	add.s32 	%r15, %r3, %r11;
	mul.wide.s32 	%rd11, %r15, 4;
	add.s64 	%rd12, %rd8, %rd11;
	ld.global.u32 	%r16, [%rd12];
	mul.wide.s32 	%rd13, %r16, 8;
	add.s64 	%rd14, %rd9, %rd13;
	ld.global.f64 	%fd1, [%rd14];
	add.f64 	%fd2, %fd1, 0d0000000000000000;
	rcp.rn.f64 	%fd3, %fd2;
	mul.wide.u32 	%rd15, %r1, 8;
	add.s64 	%rd16, %rd10, %rd15;
	st.global.f64 	[%rd16], %fd3;
$L__BB2_2:
	ret;

}
	// .globl	_Z16less_col_scaleskPiS_S_S_PdS0_i
.visible .entry _Z16less_col_scaleskPiS_S_S_PdS0_i(
	.param .u64 .ptr .align 1 _Z16less_col_scaleskPiS_S_S_PdS0_i_param_0,
	.param .u64 .ptr .align 1 _Z16less_col_scaleskPiS_S_S_PdS0_i_param_1,
	.param .u64 .ptr .align 1 _Z16less_col_scaleskPiS_S_S_PdS0_i_param_2,
	.param .u64 .ptr .align 1 _Z16less_col_scaleskPiS_S_S_PdS0_i_param_3,
	.param .u64 .ptr .align 1 _Z16less_col_scaleskPiS_S_S_PdS0_i_param_4,
	.param .u64 .ptr .align 1 _Z16less_col_scaleskPiS_S_S_PdS0_i_param_5,
	.param .u32 _Z16less_col_scaleskPiS_S_S_PdS0_i_param_6
)
{
	.reg .pred 	%p<11>;
	.reg .b32 	%r<69>;
	.reg .b64 	%rd<80>;
	.reg .b64 	%fd<84>;

	ld.param.u64 	%rd6, [_Z16less_col_scaleskPiS_S_S_PdS0_i_param_2];
	ld.param.u64 	%rd4, [_Z16less_col_scaleskPiS_S_S_PdS0_i_param_3];
	ld.param.u64 	%rd7, [_Z16less_col_scaleskPiS_S_S_PdS0_i_param_4];
	ld.param.u64 	%rd5, [_Z16less_col_scaleskPiS_S_S_PdS0_i_param_5];
	ld.param.u32 	%r25, [_Z16less_col_scaleskPiS_S_S_PdS0_i_param_6];
	cvta.to.global.u64 	%rd1, %rd7;
	cvta.to.global.u64 	%rd2, %rd6;
	mov.u32 	%r26, %ctaid.x;
	mov.u32 	%r27, %ntid.x;
	mov.u32 	%r28, %tid.x;
	mad.lo.s32 	%r1, %r26, %r27, %r28;
	setp.ge.s32 	%p1, %r1, %r25;
	@%p1 bra 	$L__BB3_15;
	cvta.to.global.u64 	%rd8, %rd4;
	mul.wide.s32 	%rd9, %r1, 4;
	add.s64 	%rd10, %rd8, %rd9;
	ld.global.u32 	%r2, [%rd10];
	ld.global.u32 	%r3, [%rd10+4];
	sub.s32 	%r4, %r3, %r2;
	setp.lt.s32 	%p2, %r4, 1;
	mov.f64 	%fd83, 0d0000000000000000;
	@%p2 bra 	$L__BB3_14;
	and.b32  	%r5, %r4, 15;
	sub.s32 	%r30, %r2, %r3;
	setp.gt.u32 	%p3, %r30, -16;
	mov.f64 	%fd83, 0d0000000000000000;
	mov.b32 	%r65, 0;
	@%p3 bra 	$L__BB3_5;
	and.b32  	%r65, %r4, 2147483632;
	neg.s32 	%r63, %r65;
	add.s64 	%rd3, %rd2, 32;
	mov.f64 	%fd83, 0d0000000000000000;
	mov.u32 	%r62, %r2;
$L__BB3_4:
	.pragma "nounroll";
	mul.wide.s32 	%rd11, %r62, 4;
	add.s64 	%rd12, %rd3, %rd11;
	ld.global.u32 	%r31, [%rd12+-32];
	mul.wide.s32 	%rd13, %r31, 8;
	add.s64 	%rd14, %rd1, %rd13;
	ld.global.f64 	%fd18, [%rd14];
	add.f64 	%fd19, %fd83, %fd18;
	ld.global.u32 	%r32, [%rd12+-28];
	mul.wide.s32 	%rd15, %r32, 8;
	add.s64 	%rd16, %rd1, %rd15;
	ld.global.f64 	%fd20, [%rd16];
	add.f64 	%fd21, %fd19, %fd20;
	ld.global.u32 	%r33, [%rd12+-24];
	mul.wide.s32 	%rd17, %r33, 8;
	add.s64 	%rd18, %rd1, %rd17;
	ld.global.f64 	%fd22, [%rd18];
	add.f64 	%fd23, %fd21, %fd22;
	ld.global.u32 	%r34, [%rd12+-20];
	mul.wide.s32 	%rd19, %r34, 8;
	add.s64 	%rd20, %rd1, %rd19;
	ld.global.f64 	%fd24, [%rd20];
	add.f64 	%fd25, %fd23, %fd24;
	ld.global.u32 	%r35, [%rd12+-16];
	mul.wide.s32 	%rd21, %r35, 8;
	add.s64 	%rd22, %rd1, %rd21;
	ld.global.f64 	%fd26, [%rd22];
	add.f64 	%fd27, %fd25, %fd26;
	ld.global.u32 	%r36, [%rd12+-12];
	mul.wide.s32 	%rd23, %r36, 8;
	add.s64 	%rd24, %rd1, %rd23;
	ld.global.f64 	%fd28, [%rd24];
	add.f64 	%fd29, %fd27, %fd28;
	ld.global.u32 	%r37, [%rd12+-8];
	mul.wide.s32 	%rd25, %r37, 8;
	add.s64 	%rd26, %rd1, %rd25;
	ld.global.f64 	%fd30, [%rd26];
	add.f64 	%fd31, %fd29, %fd30;
	ld.global.u32 	%r38, [%rd12+-4];
	mul.wide.s32 	%rd27, %r38, 8;
	add.s64 	%rd28, %rd1, %rd27;
	ld.global.f64 	%fd32, [%rd28];
	add.f64 	%fd33, %fd31, %fd32;
	ld.global.u32 	%r39, [%rd12];
	mul.wide.s32 	%rd29, %r39, 8;
	add.s64 	%rd30, %rd1, %rd29;
	ld.global.f64 	%fd34, [%rd30];
	add.f64 	%fd35, %fd33, %fd34;
	ld.global.u32 	%r40, [%rd12+4];
	mul.wide.s32 	%rd31, %r40, 8;
	add.s64 	%rd32, %rd1, %rd31;
	ld.global.f64 	%fd36, [%rd32];
	add.f64 	%fd37, %fd35, %fd36;
	ld.global.u32 	%r41, [%rd12+8];
	mul.wide.s32 	%rd33, %r41, 8;
	add.s64 	%rd34, %rd1, %rd33;
	ld.global.f64 	%fd38, [%rd34];
	add.f64 	%fd39, %fd37, %fd38;
	ld.global.u32 	%r42, [%rd12+12];
	mul.wide.s32 	%rd35, %r42, 8;
	add.s64 	%rd36, %rd1, %rd35;
	ld.global.f64 	%fd40, [%rd36];
	add.f64 	%fd41, %fd39, %fd40;
	ld.global.u32 	%r43, [%rd12+16];
	mul.wide.s32 	%rd37, %r43, 8;
	add.s64 	%rd38, %rd1, %rd37;
	ld.global.f64 	%fd42, [%rd38];
	add.f64 	%fd43, %fd41, %fd42;
	ld.global.u32 	%r44, [%rd12+20];
	mul.wide.s32 	%rd39, %r44, 8;
	add.s64 	%rd40, %rd1, %rd39;
	ld.global.f64 	%fd44, [%rd40];
	add.f64 	%fd45, %fd43, %fd44;
	ld.global.u32 	%r45, [%rd12+24];
	mul.wide.s32 	%rd41, %r45, 8;
	add.s64 	%rd42, %rd1, %rd41;
	ld.global.f64 	%fd46, [%rd42];
	add.f64 	%fd47, %fd45, %fd46;
	ld.global.u32 	%r46, [%rd12+28];
	mul.wide.s32 	%rd43, %r46, 8;
	add.s64 	%rd44, %rd1, %rd43;
	ld.global.f64 	%fd48, [%rd44];
	add.f64 	%fd83, %fd47, %fd48;
	add.s32 	%r63, %r63, 16;
	add.s32 	%r62, %r62, 16;
	setp.ne.s32 	%p4, %r63, 0;
	@%p4 bra 	$L__BB3_4;
$L__BB3_5:
	setp.eq.s32 	%p5, %r5, 0;
	@%p5 bra 	$L__BB3_14;
	and.b32  	%r13, %r4, 7;
	setp.lt.u32 	%p6, %r5, 8;
	@%p6 bra 	$L__BB3_8;
	add.s32 	%r47, %r65, %r2;
	mul.wide.s32 	%rd45, %r47, 4;
	add.s64 	%rd46, %rd2, %rd45;
	ld.global.u32 	%r48, [%rd46];
	mul.wide.s32 	%rd47, %r48, 8;
	add.s64 	%rd48, %rd1, %rd47;
	ld.global.f64 	%fd50, [%rd48];
	add.f64 	%fd51, %fd83, %fd50;
	ld.global.u32 	%r49, [%rd46+4];
	mul.wide.s32 	%rd49, %r49, 8;
	add.s64 	%rd50, %rd1, %rd49;
	ld.global.f64 	%fd52, [%rd50];
	add.f64 	%fd53, %fd51, %fd52;
	ld.global.u32 	%r50, [%rd46+8];
	mul.wide.s32 	%rd51, %r50, 8;
	add.s64 	%rd52, %rd1, %rd51;
	ld.global.f64 	%fd54, [%rd52];
	add.f64 	%fd55, %fd53, %fd54;
	ld.global.u32 	%r51, [%rd46+12];
	mul.wide.s32 	%rd53, %r51, 8;
	add.s64 	%rd54, %rd1, %rd53;
	ld.global.f64 	%fd56, [%rd54];
	add.f64 	%fd57, %fd55, %fd56;
	ld.global.u32 	%r52, [%rd46+16];
	mul.wide.s32 	%rd55, %r52, 8;
	add.s64 	%rd56, %rd1, %rd55;
	ld.global.f64 	%fd58, [%rd56];
	add.f64 	%fd59, %fd57, %fd58;
	ld.global.u32 	%r53, [%rd46+20];
	mul.wide.s32 	%rd57, %r53, 8;
	add.s64 	%rd58, %rd1, %rd57;
	ld.global.f64 	%fd60, [%rd58];
	add.f64 	%fd61, %fd59, %fd60;
	ld.global.u32 	%r54, [%rd46+24];
	mul.wide.s32 	%rd59, %r54, 8;
	add.s64 	%rd60, %rd1, %rd59;
	ld.global.f64 	%fd62, [%rd60];
	add.f64 	%fd63, %fd61, %fd62;
	ld.global.u32 	%r55, [%rd46+28];
	mul.wide.s32 	%rd61, %r55, 8;
	add.s64 	%rd62, %rd1, %rd61;
	ld.global.f64 	%fd64, [%rd62];
	add.f64 	%fd83, %fd63, %fd64;
	add.s32 	%r65, %r65, 8;
$L__BB3_8:
	setp.eq.s32 	%p7, %r13, 0;
	@%p7 bra 	$L__BB3_14;
	and.b32  	%r16, %r4, 3;
	setp.lt.u32 	%p8, %r13, 4;
	@%p8 bra 	$L__BB3_11;
	add.s32 	%r56, %r65, %r2;
	mul.wide.s32 	%rd63, %r56, 4;
	add.s64 	%rd64, %rd2, %rd63;
	ld.global.u32 	%r57, [%rd64];
	mul.wide.s32 	%rd65, %r57, 8;
	add.s64 	%rd66, %rd1, %rd65;
	ld.global.f64 	%fd66, [%rd66];
	add.f64 	%fd67, %fd83, %fd66;
	ld.global.u32 	%r58, [%rd64+4];
	mul.wide.s32 	%rd67, %r58, 8;
	add.s64 	%rd68, %rd1, %rd67;
	ld.global.f64 	%fd68, [%rd68];
	add.f64 	%fd69, %fd67, %fd68;
	ld.global.u32 	%r59, [%rd64+8];
	mul.wide.s32 	%rd69, %r59, 8;
	add.s64 	%rd70, %rd1, %rd69;
	ld.global.f64 	%fd70, [%rd70];
	add.f64 	%fd71, %fd69, %fd70;
	ld.global.u32 	%r60, [%rd64+12];
	mul.wide.s32 	%rd71, %r60, 8;
	add.s64 	%rd72, %rd1, %rd71;
	ld.global.f64 	%fd72, [%rd72];
	add.f64 	%fd83, %fd71, %fd72;
	add.s32 	%r65, %r65, 4;
$L__BB3_11:
	setp.eq.s32 	%p9, %r16, 0;
	@%p9 bra 	$L__BB3_14;
	add.s32 	%r68, %r65, %r2;
	neg.s32 	%r67, %r16;
$L__BB3_13:
	.pragma "nounroll";
	mul.wide.s32 	%rd73, %r68, 4;
	add.s64 	%rd74, %rd2, %rd73;
	ld.global.u32 	%r61, [%rd74];
	mul.wide.s32 	%rd75, %r61, 8;
	add.s64 	%rd76, %rd1, %rd75;
	ld.global.f64 	%fd73, [%rd76];
	add.f64 	%fd83, %fd83, %fd73;
	add.s32 	%r68, %r68, 1;
	add.s32 	%r67, %r67, 1;
	setp.ne.s32 	%p10, %r67, 0;
	@%p10 bra 	$L__BB3_13;
$L__BB3_14:
	rcp.rn.f64 	%fd74, %fd83;
	cvta.to.global.u64 	%rd77, %rd5;
	mul.wide.s32 	%rd78, %r1, 8;
	add.s64 	%rd79, %rd77, %rd78;
	st.global.f64 	[%rd79], %fd74;
$L__BB3_15:
	ret;

}
	// .globl	_Z28code_optimized_error_scaleskPiS_S_S_PdS0_iS0_
.visible .entry _Z28code_optimized_error_scaleskPiS_S_S_PdS0_iS0_(
	.param .u64 .ptr .align 1 _Z28code_optimized_error_scaleskPiS_S_S_PdS0_iS0__param_0,
	.param .u64 .ptr .align 1 _Z28code_optimized_error_scaleskPiS_S_S_PdS0_iS0__param_1,
	.param .u64 .ptr .align 1 _Z28code_optimized_error_scaleskPiS_S_S_PdS0_iS0__param_2,
	.param .u64 .ptr .align 1 _Z28code_optimized_error_scaleskPiS_S_S_PdS0_iS0__param_3,
	.param .u64 .ptr .align 1 _Z28code_optimized_error_scaleskPiS_S_S_PdS0_iS0__param_4,
	.param .u64 .ptr .align 1 _Z28code_optimized_error_scaleskPiS_S_S_PdS0_iS0__param_5,
	.param .u32 _Z28code_optimized_error_scaleskPiS_S_S_PdS0_iS0__param_6,
	.param .u64 .ptr .align 1 _Z28code_optimized_error_scaleskPiS_S_S_PdS0_iS0__param_7
)
{
	.reg .pred 	%p<16>;
	.reg .b32 	%r<56>;
	.reg .b64 	%rd<55>;
	.reg .b64 	%fd<93>;
	// demoted variable
	.shared .align 8 .b8 _ZZ28code_optimized_error_scaleskPiS_S_S_PdS0_iS0_E11partial_max[2048];
	ld.param.u64 	%rd7, [_Z28code_optimized_error_scaleskPiS_S_S_PdS0_iS0__param_0];
	ld.param.u64 	%rd4, [_Z28code_optimized_error_scaleskPiS_S_S_PdS0_iS0__param_1];
	ld.param.u64 	%rd5, [_Z28code_optimized_error_scaleskPiS_S_S_PdS0_iS0__param_4];
	ld.param.u64 	%rd8, [_Z28code_optimized_error_scaleskPiS_S_S_PdS0_iS0__param_5];
	ld.param.u32 	%r24, [_Z28code_optimized_error_scaleskPiS_S_S_PdS0_iS0__param_6];
	ld.param.u64 	%rd6, [_Z28code_optimized_error_scaleskPiS_S_S_PdS0_iS0__param_7];
	cvta.to.global.u64 	%rd1, %rd8;
	cvta.to.global.u64 	%rd2, %rd7;
	mov.u32 	%r1, %ctaid.x;
	mov.u32 	%r55, %ntid.x;
	mov.u32 	%r3, %tid.x;
	mad.lo.s32 	%r4, %r1, %r55, %r3;
	setp.ge.s32 	%p1, %r4, %r24;
	@%p1 bra 	$L__BB4_19;
	cvta.to.global.u64 	%rd9, %rd5;
	cvta.to.global.u64 	%rd10, %rd4;
	mul.wide.s32 	%rd11, %r4, 4;
	add.s64 	%rd12, %rd10, %rd11;
	ld.global.u32 	%r5, [%rd12];
	ld.global.u32 	%r6, [%rd12+4];
	sub.s32 	%r7, %r6, %r5;
	setp.lt.s32 	%p2, %r7, 1;
	mul.wide.s32 	%rd13, %r4, 8;
	add.s64 	%rd3, %rd9, %rd13;
	mov.f64 	%fd91, 0d0000000000000000;
	mov.f64 	%fd92, %fd91;
	@%p2 bra 	$L__BB4_13;
	ld.global.f64 	%fd1, [%rd3];
	and.b32  	%r8, %r7, 7;
	sub.s32 	%r26, %r5, %r6;
	setp.gt.u32 	%p3, %r26, -8;
	mov.f64 	%fd92, 0d0000000000000000;
	mov.b32 	%r53, 0;
	mov.f64 	%fd91, %fd92;
	@%p3 bra 	$L__BB4_5;
	and.b32  	%r53, %r7, 2147483640;
	neg.s32 	%r51, %r53;
	mov.f64 	%fd92, 0d0000000000000000;
	mov.u32 	%r50, %r5;
$L__BB4_4:
	.pragma "nounroll";
	mul.wide.s32 	%rd14, %r50, 4;
	add.s64 	%rd15, %rd2, %rd14;
	ld.global.u32 	%r27, [%rd15];
	mul.wide.s32 	%rd16, %r27, 8;
	add.s64 	%rd17, %rd1, %rd16;
	ld.global.f64 	%fd30, [%rd17];
	fma.rn.f64 	%fd31, %fd1, %fd30, %fd91;
	add.f64 	%fd32, %fd92, %fd30;
	ld.global.u32 	%r28, [%rd15+4];
	mul.wide.s32 	%rd18, %r28, 8;
	add.s64 	%rd19, %rd1, %rd18;
	ld.global.f64 	%fd33, [%rd19];
	fma.rn.f64 	%fd34, %fd1, %fd33, %fd31;
	add.f64 	%fd35, %fd32, %fd33;
	ld.global.u32 	%r29, [%rd15+8];
	mul.wide.s32 	%rd20, %r29, 8;
	add.s64 	%rd21, %rd1, %rd20;
	ld.global.f64 	%fd36, [%rd21];
	fma.rn.f64 	%fd37, %fd1, %fd36, %fd34;
	add.f64 	%fd38, %fd35, %fd36;
	ld.global.u32 	%r30, [%rd15+12];
	mul.wide.s32 	%rd22, %r30, 8;
	add.s64 	%rd23, %rd1, %rd22;
	ld.global.f64 	%fd39, [%rd23];
	fma.rn.f64 	%fd40, %fd1, %fd39, %fd37;
	add.f64 	%fd41, %fd38, %fd39;
	ld.global.u32 	%r31, [%rd15+16];
	mul.wide.s32 	%rd24, %r31, 8;
	add.s64 	%rd25, %rd1, %rd24;
	ld.global.f64 	%fd42, [%rd25];
	fma.rn.f64 	%fd43, %fd1, %fd42, %fd40;
	add.f64 	%fd44, %fd41, %fd42;
	ld.global.u32 	%r32, [%rd15+20];
	mul.wide.s32 	%rd26, %r32, 8;
	add.s64 	%rd27, %rd1, %rd26;
	ld.global.f64 	%fd45, [%rd27];
	fma.rn.f64 	%fd46, %fd1, %fd45, %fd43;
	add.f64 	%fd47, %fd44, %fd45;
	ld.global.u32 	%r33, [%rd15+24];
	mul.wide.s32 	%rd28, %r33, 8;
	add.s64 	%rd29, %rd1, %rd28;
	ld.global.f64 	%fd48, [%rd29];
	fma.rn.f64 	%fd49, %fd1, %fd48, %fd46;
	add.f64 	%fd50, %fd47, %fd48;
	ld.global.u32 	%r34, [%rd15+28];
	mul.wide.s32 	%rd30, %r34, 8;
	add.s64 	%rd31, %rd1, %rd30;
	ld.global.f64 	%fd51, [%rd31];
	fma.rn.f64 	%fd91, %fd1, %fd51, %fd49;
	add.f64 	%fd92, %fd50, %fd51;
	add.s32 	%r51, %r51, 8;
	add.s32 	%r50, %r50, 8;
	setp.ne.s32 	%p4, %r51, 0;
	@%p4 bra 	$L__BB4_4;
$L__BB4_5:
	setp.eq.s32 	%p5, %r8, 0;
	@%p5 bra 	$L__BB4_13;
	and.b32  	%r16, %r7, 3;
	setp.lt.u32 	%p6, %r8, 4;
	@%p6 bra 	$L__BB4_8;
	add.s32 	%r35, %r53, %r5;
	mul.wide.s32 	%rd32, %r35, 4;
	add.s64 	%rd33, %rd2, %rd32;
	ld.global.u32 	%r36, [%rd33];
	mul.wide.s32 	%rd34, %r36, 8;
	add.s64 	%rd35, %rd1, %rd34;
	ld.global.f64 	%fd53, [%rd35];
	fma.rn.f64 	%fd54, %fd1, %fd53, %fd91;
	add.f64 	%fd55, %fd92, %fd53;
	ld.global.u32 	%r37, [%rd33+4];
	mul.wide.s32 	%rd36, %r37, 8;
	add.s64 	%rd37, %rd1, %rd36;
	ld.global.f64 	%fd56, [%rd37];
	fma.rn.f64 	%fd57, %fd1, %fd56, %fd54;
	add.f64 	%fd58, %fd55, %fd56;
	ld.global.u32 	%r38, [%rd33+8];
	mul.wide.s32 	%rd38, %r38, 8;
	add.s64 	%rd39, %rd1, %rd38;
	ld.global.f64 	%fd59, [%rd39];
	fma.rn.f64 	%fd60, %fd1, %fd59, %fd57;
	add.f64 	%fd61, %fd58, %fd59;
	ld.global.u32 	%r39, [%rd33+12];
	mul.wide.s32 	%rd40, %r39, 8;
	add.s64 	%rd41, %rd1, %rd40;
	ld.global.f64 	%fd62, [%rd41];
	fma.rn.f64 	%fd91, %fd1, %fd62, %fd60;
	add.f64 	%fd92, %fd61, %fd62;
	add.s32 	%r53, %r53, 4;
$L__BB4_8:
	setp.eq.s32 	%p7, %r16, 0;
	@%p7 bra 	$L__BB4_13;
	setp.eq.s32 	%p8, %r16, 1;
	@%p8 bra 	$L__BB4_11;
	add.s32 	%r40, %r53, %r5;
	mul.wide.s32 	%rd42, %r40, 4;
	add.s64 	%rd43, %rd2, %rd42;
	ld.global.u32 	%r41, [%rd43];
	mul.wide.s32 	%rd44, %r41, 8;
	add.s64 	%rd45, %rd1, %rd44;
	ld.global.f64 	%fd64, [%rd45];
	fma.rn.f64 	%fd65, %fd1, %fd64, %fd91;
	add.f64 	%fd66, %fd92, %fd64;
	ld.global.u32 	%r42, [%rd43+4];
	mul.wide.s32 	%rd46, %r42, 8;
	add.s64 	%rd47, %rd1, %rd46;
	ld.global.f64 	%fd67, [%rd47];
	fma.rn.f64 	%fd91, %fd1, %fd67, %fd65;
	add.f64 	%fd92, %fd66, %fd67;
	add.s32 	%r53, %r53, 2;
$L__BB4_11:
	and.b32  	%r43, %r7, 1;
	setp.eq.b32 	%p9, %r43, 1;
	not.pred 	%p10, %p9;
	@%p10 bra 	$L__BB4_13;
	add.s32 	%r44, %r53, %r5;
	mul.wide.s32 	%rd48, %r44, 4;
	add.s64 	%rd49, %rd2, %rd48;
	ld.global.u32 	%r45, [%rd49];
	mul.wide.s32 	%rd50, %r45, 8;
	add.s64 	%rd51, %rd1, %rd50;
	ld.global.f64 	%fd68, [%rd51];
	fma.rn.f64 	%fd91, %fd1, %fd68, %fd91;
	add.f64 	%fd92, %fd92, %fd68;
$L__BB4_13:
	mov.f64 	%fd69, 0d3FF0000000000000;
	sub.f64 	%fd70, %fd69, %fd91;
	abs.f64 	%fd71, %fd70;
	shl.b32 	%r46, %r3, 3;
	mov.u32 	%r47, _ZZ28code_optimized_error_scaleskPiS_S_S_PdS0_iS0_E11partial_max;
	add.s32 	%r21, %r47, %r46;
	st.shared.f64 	[%r21], %fd71;
	rcp.rn.f64 	%fd72, %fd92;
	st.global.f64 	[%rd3], %fd72;
	bar.sync 	0;
	setp.lt.u32 	%p11, %r55, 2;
	@%p11 bra 	$L__BB4_17;
$L__BB4_14:
	shr.u32 	%r23, %r55, 1;
	setp.ge.u32 	%p12, %r3, %r23;
	@%p12 bra 	$L__BB4_16;
	ld.shared.f64 	%fd73, [%r21];
	shl.b32 	%r48, %r23, 3;
	add.s32 	%r49, %r21, %r48;
	ld.shared.f64 	%fd74, [%r49];
	setp.ge.f64 	%p13, %fd73, %fd74;
	selp.f64 	%fd75, %fd73, %fd74, %p13;
	st.shared.f64 	[%r21], %fd75;
$L__BB4_16:
	bar.sync 	0;
	setp.gt.u32 	%p14, %r55, 3;
	mov.u32 	%r55, %r23;
	@%p14 bra 	$L__BB4_14;
$L__BB4_17:
	setp.ne.s32 	%p15, %r3, 0;
	@%p15 bra 	$L__BB4_19;
	ld.shared.f64 	%fd76, [_ZZ28code_optimized_error_scaleskPiS_S_S_PdS0_iS0_E11partial_max];
	cvta.to.global.u64 	%rd52, %rd6;
	mul.wide.u32 	%rd53, %r1, 8;
	add.s64 	%rd54, %rd52, %rd53;
	st.global.f64 	[%rd54], %fd76;
$L__BB4_19:
	ret;

}
	// .globl	_Z13error_scaleskPiS_S_S_PdS0_iRd
.visible .entry _Z13error_scaleskPiS_S_S_PdS0_iRd(
	.param .u64 .ptr .align 1 _Z13error_scaleskPiS_S_S_PdS0_iRd_param_0,
	.param .u64 .ptr .align 1 _Z13error_scaleskPiS_S_S_PdS0_iRd_param_1,
	.param .u64 .ptr .align 1 _Z13error_scaleskPiS_S_S_PdS0_iRd_param_2,
	.param .u64 .ptr .align 1 _Z13error_scaleskPiS_S_S_PdS0_iRd_param_3,
	.param .u64 .ptr .align 1 _Z13error_scaleskPiS_S_S_PdS0_iRd_param_4,
	.param .u64 .ptr .align 1 _Z13error_scaleskPiS_S_S_PdS0_iRd_param_5,
	.param .u32 _Z13error_scaleskPiS_S_S_PdS0_iRd_param_6,
	.param .u64 .ptr .align 1 _Z13error_scaleskPiS_S_S_PdS0_iRd_param_7
)
{


	ret;

}
	// .globl	_Z18less_error_scaleskPiS_S_S_PdS0_iS0_
.visible .entry _Z18less_error_scaleskPiS_S_S_PdS0_iS0_(
	.param .u64 .ptr .align 1 _Z18less_error_scaleskPiS_S_S_PdS0_iS0__param_0,
	.param .u64 .ptr .align 1 _Z18less_error_scaleskPiS_S_S_PdS0_iS0__param_1,
	.param .u64 .ptr .align 1 _Z18less_error_scaleskPiS_S_S_PdS0_iS0__param_2,
	.param .u64 .ptr .align 1 _Z18less_error_scaleskPiS_S_S_PdS0_iS0__param_3,
	.param .u64 .ptr .align 1 _Z18less_error_scaleskPiS_S_S_PdS0_iS0__param_4,
	.param .u64 .ptr .align 1 _Z18less_error_scaleskPiS_S_S_PdS0_iS0__param_5,
	.param .u32 _Z18less_error_scaleskPiS_S_S_PdS0_iS0__param_6,
	.param .u64 .ptr .align 1 _Z18less_error_scaleskPiS_S_S_PdS0_iS0__param_7
)
{
	.reg .pred 	%p<16>;
	.reg .b32 	%r<59>;
	.reg .b64 	%rd<55>;
	.reg .b64 	%fd<93>;
	// demoted variable
	.shared .align 8 .b8 _ZZ18less_error_scaleskPiS_S_S_PdS0_iS0_E11partial_max[2048];
	ld.param.u64 	%rd7, [_Z18less_error_scaleskPiS_S_S_PdS0_iS0__param_0];
	ld.param.u64 	%rd4, [_Z18less_error_scaleskPiS_S_S_PdS0_iS0__param_1];
	ld.param.u64 	%rd5, [_Z18less_error_scaleskPiS_S_S_PdS0_iS0__param_4];
	ld.param.u64 	%rd8, [_Z18less_error_scaleskPiS_S_S_PdS0_iS0__param_5];
	ld.param.u32 	%r24, [_Z18less_error_scaleskPiS_S_S_PdS0_iS0__param_6];
	ld.param.u64 	%rd6, [_Z18less_error_scaleskPiS_S_S_PdS0_iS0__param_7];
	cvta.to.global.u64 	%rd1, %rd8;
	cvta.to.global.u64 	%rd2, %rd7;
	mov.u32 	%r1, %ctaid.x;
	mov.u32 	%r2, %ntid.x;
	mov.u32 	%r3, %tid.x;
	mad.lo.s32 	%r4, %r1, %r2, %r3;
	setp.ge.s32 	%p1, %r4, %r24;
	@%p1 bra 	$L__BB6_20;
	cvta.to.global.u64 	%rd9, %rd5;
	cvta.to.global.u64 	%rd10, %rd4;
	mul.wide.s32 	%rd11, %r4, 4;
	add.s64 	%rd12, %rd10, %rd11;
	ld.global.u32 	%r5, [%rd12];
	ld.global.u32 	%r6, [%rd12+4];
	sub.s32 	%r7, %r6, %r5;
	setp.lt.s32 	%p2, %r7, 1;
	mul.wide.s32 	%rd13, %r4, 8;
	add.s64 	%rd3, %rd9, %rd13;
	mov.f64 	%fd91, 0d0000000000000000;
	mov.f64 	%fd92, %fd91;
	@%p2 bra 	$L__BB6_13;
	ld.global.f64 	%fd1, [%rd3];
	and.b32  	%r8, %r7, 7;
	sub.s32 	%r26, %r5, %r6;
	setp.gt.u32 	%p3, %r26, -8;
	mov.f64 	%fd92, 0d0000000000000000;
	mov.b32 	%r56, 0;
	mov.f64 	%fd91, %fd92;
	@%p3 bra 	$L__BB6_5;
	and.b32  	%r56, %r7, 2147483640;
	neg.s32 	%r54, %r56;
	mov.f64 	%fd92, 0d0000000000000000;
	mov.u32 	%r53, %r5;
$L__BB6_4:
	.pragma "nounroll";
	mul.wide.s32 	%rd14, %r53, 4;
	add.s64 	%rd15, %rd2, %rd14;
	ld.global.u32 	%r27, [%rd15];
	mul.wide.s32 	%rd16, %r27, 8;
	add.s64 	%rd17, %rd1, %rd16;
	ld.global.f64 	%fd30, [%rd17];
	fma.rn.f64 	%fd31, %fd1, %fd30, %fd91;
	add.f64 	%fd32, %fd92, %fd30;
	ld.global.u32 	%r28, [%rd15+4];
	mul.wide.s32 	%rd18, %r28, 8;
	add.s64 	%rd19, %rd1, %rd18;
	ld.global.f64 	%fd33, [%rd19];
	fma.rn.f64 	%fd34, %fd1, %fd33, %fd31;
	add.f64 	%fd35, %fd32, %fd33;
	ld.global.u32 	%r29, [%rd15+8];
	mul.wide.s32 	%rd20, %r29, 8;
	add.s64 	%rd21, %rd1, %rd20;
	ld.global.f64 	%fd36, [%rd21];
	fma.rn.f64 	%fd37, %fd1, %fd36, %fd34;
	add.f64 	%fd38, %fd35, %fd36;
	ld.global.u32 	%r30, [%rd15+12];
	mul.wide.s32 	%rd22, %r30, 8;
	add.s64 	%rd23, %rd1, %rd22;
	ld.global.f64 	%fd39, [%rd23];
	fma.rn.f64 	%fd40, %fd1, %fd39, %fd37;
	add.f64 	%fd41, %fd38, %fd39;
	ld.global.u32 	%r31, [%rd15+16];
	mul.wide.s32 	%rd24, %r31, 8;
	add.s64 	%rd25, %rd1, %rd24;
	ld.global.f64 	%fd42, [%rd25];
	fma.rn.f64 	%fd43, %fd1, %fd42, %fd40;
	add.f64 	%fd44, %fd41, %fd42;
	ld.global.u32 	%r32, [%rd15+20];
	mul.wide.s32 	%rd26, %r32, 8;
	add.s64 	%rd27, %rd1, %rd26;
	ld.global.f64 	%fd45, [%rd27];
	fma.rn.f64 	%fd46, %fd1, %fd45, %fd43;
	add.f64 	%fd47, %fd44, %fd45;
	ld.global.u32 	%r33, [%rd15+24];
	mul.wide.s32 	%rd28, %r33, 8;
	add.s64 	%rd29, %rd1, %rd28;
	ld.global.f64 	%fd48, [%rd29];
	fma.rn.f64 	%fd49, %fd1, %fd48, %fd46;
	add.f64 	%fd50, %fd47, %fd48;
	ld.global.u32 	%r34, [%rd15+28];
	mul.wide.s32 	%rd30, %r34, 8;
	add.s64 	%rd31, %rd1, %rd30;
	ld.global.f64 	%fd51, [%rd31];
	fma.rn.f64 	%fd91, %fd1, %fd51, %fd49;
	add.f64 	%fd92, %fd50, %fd51;
	add.s32 	%r54, %r54, 8;
	add.s32 	%r53, %r53, 8;
	setp.ne.s32 	%p4, %r54, 0;
	@%p4 bra 	$L__BB6_4;
$L__BB6_5:
	setp.eq.s32 	%p5, %r8, 0;
	@%p5 bra 	$L__BB6_13;
	and.b32  	%r16, %r7, 3;
	setp.lt.u32 	%p6, %r8, 4;
	@%p6 bra 	$L__BB6_8;
	add.s32 	%r35, %r56, %r5;
	mul.wide.s32 	%rd32, %r35, 4;
	add.s64 	%rd33, %rd2, %rd32;
	ld.global.u32 	%r36, [%rd33];
	mul.wide.s32 	%rd34, %r36, 8;
	add.s64 	%rd35, %rd1, %rd34;
	ld.global.f64 	%fd53, [%rd35];
	fma.rn.f64 	%fd54, %fd1, %fd53, %fd91;
	add.f64 	%fd55, %fd92, %fd53;
	ld.global.u32 	%r37, [%rd33+4];
	mul.wide.s32 	%rd36, %r37, 8;
	add.s64 	%rd37, %rd1, %rd36;
	ld.global.f64 	%fd56, [%rd37];
	fma.rn.f64 	%fd57, %fd1, %fd56, %fd54;
	add.f64 	%fd58, %fd55, %fd56;
	ld.global.u32 	%r38, [%rd33+8];
	mul.wide.s32 	%rd38, %r38, 8;
	add.s64 	%rd39, %rd1, %rd38;
	ld.global.f64 	%fd59, [%rd39];
	fma.rn.f64 	%fd60, %fd1, %fd59, %fd57;
	add.f64 	%fd61, %fd58, %fd59;
	ld.global.u32 	%r39, [%rd33+12];
	mul.wide.s32 	%rd40, %r39, 8;
	add.s64 	%rd41, %rd1, %rd40;
	ld.global.f64 	%fd62, [%rd41];
	fma.rn.f64 	%fd91, %fd1, %fd62, %fd60;
	add.f64 	%fd92, %fd61, %fd62;
	add.s32 	%r56, %r56, 4;
$L__BB6_8:
	setp.eq.s32 	%p7, %r16, 0;
	@%p7 bra 	$L__BB6_13;
	setp.eq.s32 	%p8, %r16, 1;
	@%p8 bra 	$L__BB6_11;
	add.s32 	%r40, %r56, %r5;
	mul.wide.s32 	%rd42, %r40, 4;
	add.s64 	%rd43, %rd2, %rd42;
	ld.global.u32 	%r41, [%rd43];
	mul.wide.s32 	%rd44, %r41, 8;
	add.s64 	%rd45, %rd1, %rd44;
	ld.global.f64 	%fd64, [%rd45];
	fma.rn.f64 	%fd65, %fd1, %fd64, %fd91;
	add.f64 	%fd66, %fd92, %fd64;
	ld.global.u32 	%r42, [%rd43+4];
	mul.wide.s32 	%rd46, %r42, 8;
	add.s64 	%rd47, %rd1, %rd46;
	ld.global.f64 	%fd67, [%rd47];
	fma.rn.f64 	%fd91, %fd1, %fd67, %fd65;
	add.f64 	%fd92, %fd66, %fd67;
	add.s32 	%r56, %r56, 2;
$L__BB6_11:
	and.b32  	%r43, %r7, 1;
	setp.eq.b32 	%p9, %r43, 1;
	not.pred 	%p10, %p9;
	@%p10 bra 	$L__BB6_13;
	add.s32 	%r44, %r56, %r5;
	mul.wide.s32 	%rd48, %r44, 4;
	add.s64 	%rd49, %rd2, %rd48;
	ld.global.u32 	%r45, [%rd49];
	mul.wide.s32 	%rd50, %r45, 8;
	add.s64 	%rd51, %rd1, %rd50;
	ld.global.f64 	%fd68, [%rd51];
	fma.rn.f64 	%fd91, %fd1, %fd68, %fd91;
	add.f64 	%fd92, %fd92, %fd68;
$L__BB6_13:
	mov.f64 	%fd69, 0d3FF0000000000000;
	sub.f64 	%fd70, %fd69, %fd91;
	abs.f64 	%fd71, %fd70;
	shl.b32 	%r46, %r3, 3;
	mov.u32 	%r47, _ZZ18less_error_scaleskPiS_S_S_PdS0_iS0_E11partial_max;
	add.s32 	%r21, %r47, %r46;
	st.shared.f64 	[%r21], %fd71;
	rcp.rn.f64 	%fd72, %fd92;
	st.global.f64 	[%rd3], %fd72;
	bar.sync 	0;
	setp.lt.u32 	%p11, %r2, 2;
	@%p11 bra 	$L__BB6_18;
	mov.b32 	%r58, 1;
$L__BB6_15:
	shl.b32 	%r23, %r58, 1;
	add.s32 	%r49, %r23, -1;
	and.b32  	%r50, %r49, %r3;
	setp.ne.s32 	%p12, %r50, 0;
	@%p12 bra 	$L__BB6_17;
	ld.shared.f64 	%fd73, [%r21];
	shl.b32 	%r51, %r58, 3;
	add.s32 	%r52, %r21, %r51;
	ld.shared.f64 	%fd74, [%r52];
	setp.ge.f64 	%p13, %fd73, %fd74;
	selp.f64 	%fd75, %fd73, %fd74, %p13;
	st.shared.f64 	[%r21], %fd75;
$L__BB6_17:
	bar.sync 	0;
	setp.lt.u32 	%p14, %r23, %r2;
	mov.u32 	%r58, %r23;
	@%p14 bra 	$L__BB6_15;
$L__BB6_18:
	setp.ne.s32 	%p15, %r3, 0;
	@%p15 bra 	$L__BB6_20;
	ld.shared.f64 	%fd76, [_ZZ18less_error_scaleskPiS_S_S_PdS0_iS0_E11partial_max];
	cvta.to.global.u64 	%rd52, %rd6;
	mul.wide.u32 	%rd53, %r1, 8;
	add.s64 	%rd54, %rd52, %rd53;
	st.global.f64 	[%rd54], %fd76;
$L__BB6_20:
	ret;

}
	// .globl	_Z27non_optimized_error_scaleskPiS_S_S_PdS0_iS0_
.visible .entry _Z27non_optimized_error_scaleskPiS_S_S_PdS0_iS0_(
	.param .u64 .ptr .align 1 _Z27non_optimized_error_scaleskPiS_S_S_PdS0_iS0__param_0,
	.param .u64 .ptr .align 1 _Z27non_optimized_error_scaleskPiS_S_S_PdS0_iS0__param_1,
	.param .u64 .ptr .align 1 _Z27non_optimized_error_scaleskPiS_S_S_PdS0_iS0__param_2,
	.param .u64 .ptr .align 1 _Z27non_optimized_error_scaleskPiS_S_S_PdS0_iS0__param_3,
	.param .u64 .ptr .align 1 _Z27non_optimized_error_scaleskPiS_S_S_PdS0_iS0__param_4,
	.param .u64 .ptr .align 1 _Z27non_optimized_error_scaleskPiS_S_S_PdS0_iS0__param_5,
	.param .u32 _Z27non_optimized_error_scaleskPiS_S_S_PdS0_iS0__param_6,
	.param .u64 .ptr .align 1 _Z27non_optimized_error_scaleskPiS_S_S_PdS0_iS0__param_7
)
{
	.reg .pred 	%p<16>;
	.reg .b32 	%r<80>;
	.reg .b64 	%rd<84>;
	.reg .b64 	%fd<91>;
	// demoted variable
	.shared .align 8 .b8 _ZZ27non_optimized_error_scaleskPiS_S_S_PdS0_iS0_E11partial_max[2048];
	ld.param.u64 	%rd7, [_Z27non_optimized_error_scaleskPiS_S_S_PdS0_iS0__param_0];
	ld.param.u64 	%rd4, [_Z27non_optimized_error_scaleskPiS_S_S_PdS0_iS0__param_1];
	ld.param.u64 	%rd5, [_Z27non_optimized_error_scaleskPiS_S_S_PdS0_iS0__param_4];
	ld.param.u64 	%rd8, [_Z27non_optimized_error_scaleskPiS_S_S_PdS0_iS0__param_5];
	ld.param.u32 	%r31, [_Z27non_optimized_error_scaleskPiS_S_S_PdS0_iS0__param_6];
	ld.param.u64 	%rd6, [_Z27non_optimized_error_scaleskPiS_S_S_PdS0_iS0__param_7];
	cvta.to.global.u64 	%rd1, %rd8;
	cvta.to.global.u64 	%rd2, %rd7;
	mov.u32 	%r1, %ctaid.x;
	mov.u32 	%r2, %ntid.x;
	mov.u32 	%r3, %tid.x;
	mad.lo.s32 	%r4, %r1, %r2, %r3;
	setp.ge.s32 	%p1, %r4, %r31;
	@%p1 bra 	$L__BB7_21;
	cvta.to.global.u64 	%rd9, %rd4;
	mul.wide.s32 	%rd10, %r4, 4;
	add.s64 	%rd11, %rd9, %rd10;
	ld.global.u32 	%r5, [%rd11];
	ld.global.u32 	%r6, [%rd11+4];
	sub.s32 	%r7, %r6, %r5;
	setp.lt.s32 	%p2, %r7, 1;
	mov.f64 	%fd90, 0d0000000000000000;
	@%p2 bra 	$L__BB7_14;
	cvta.to.global.u64 	%rd12, %rd5;
	mul.wide.s32 	%rd13, %r4, 8;
	add.s64 	%rd14, %rd12, %rd13;
	ld.global.f64 	%fd1, [%rd14];
	and.b32  	%r8, %r7, 15;
	sub.s32 	%r33, %r5, %r6;
	setp.gt.u32 	%p3, %r33, -16;
	mov.f64 	%fd90, 0d0000000000000000;
	mov.b32 	%r75, 0;
	@%p3 bra 	$L__BB7_5;
	and.b32  	%r75, %r7, 2147483632;
	neg.s32 	%r73, %r75;
	add.s64 	%rd3, %rd2, 32;
	mov.f64 	%fd90, 0d0000000000000000;
	mov.u32 	%r72, %r5;
$L__BB7_4:
	.pragma "nounroll";
	mul.wide.s32 	%rd15, %r72, 4;
	add.s64 	%rd16, %rd3, %rd15;
	ld.global.u32 	%r34, [%rd16+-32];
	mul.wide.s32 	%rd17, %r34, 8;
	add.s64 	%rd18, %rd1, %rd17;
	ld.global.f64 	%fd19, [%rd18];
	fma.rn.f64 	%fd20, %fd1, %fd19, %fd90;
	ld.global.u32 	%r35, [%rd16+-28];
	mul.wide.s32 	%rd19, %r35, 8;
	add.s64 	%rd20, %rd1, %rd19;
	ld.global.f64 	%fd21, [%rd20];
	fma.rn.f64 	%fd22, %fd1, %fd21, %fd20;
	ld.global.u32 	%r36, [%rd16+-24];
	mul.wide.s32 	%rd21, %r36, 8;
	add.s64 	%rd22, %rd1, %rd21;
	ld.global.f64 	%fd23, [%rd22];
	fma.rn.f64 	%fd24, %fd1, %fd23, %fd22;
	ld.global.u32 	%r37, [%rd16+-20];
	mul.wide.s32 	%rd23, %r37, 8;
	add.s64 	%rd24, %rd1, %rd23;
	ld.global.f64 	%fd25, [%rd24];
	fma.rn.f64 	%fd26, %fd1, %fd25, %fd24;
	ld.global.u32 	%r38, [%rd16+-16];
	mul.wide.s32 	%rd25, %r38, 8;
	add.s64 	%rd26, %rd1, %rd25;
	ld.global.f64 	%fd27, [%rd26];
	fma.rn.f64 	%fd28, %fd1, %fd27, %fd26;
	ld.global.u32 	%r39, [%rd16+-12];
	mul.wide.s32 	%rd27, %r39, 8;
	add.s64 	%rd28, %rd1, %rd27;
	ld.global.f64 	%fd29, [%rd28];
	fma.rn.f64 	%fd30, %fd1, %fd29, %fd28;
	ld.global.u32 	%r40, [%rd16+-8];
	mul.wide.s32 	%rd29, %r40, 8;
	add.s64 	%rd30, %rd1, %rd29;
	ld.global.f64 	%fd31, [%rd30];
	fma.rn.f64 	%fd32, %fd1, %fd31, %fd30;
	ld.global.u32 	%r41, [%rd16+-4];
	mul.wide.s32 	%rd31, %r41, 8;
	add.s64 	%rd32, %rd1, %rd31;
	ld.global.f64 	%fd33, [%rd32];
	fma.rn.f64 	%fd34, %fd1, %fd33, %fd32;
	ld.global.u32 	%r42, [%rd16];
	mul.wide.s32 	%rd33, %r42, 8;
	add.s64 	%rd34, %rd1, %rd33;
	ld.global.f64 	%fd35, [%rd34];
	fma.rn.f64 	%fd36, %fd1, %fd35, %fd34;
	ld.global.u32 	%r43, [%rd16+4];
	mul.wide.s32 	%rd35, %r43, 8;
	add.s64 	%rd36, %rd1, %rd35;
	ld.global.f64 	%fd37, [%rd36];
	fma.rn.f64 	%fd38, %fd1, %fd37, %fd36;
	ld.global.u32 	%r44, [%rd16+8];
	mul.wide.s32 	%rd37, %r44, 8;
	add.s64 	%rd38, %rd1, %rd37;
	ld.global.f64 	%fd39, [%rd38];
	fma.rn.f64 	%fd40, %fd1, %fd39, %fd38;
	ld.global.u32 	%r45, [%rd16+12];
	mul.wide.s32 	%rd39, %r45, 8;
	add.s64 	%rd40, %rd1, %rd39;
	ld.global.f64 	%fd41, [%rd40];
	fma.rn.f64 	%fd42, %fd1, %fd41, %fd40;
	ld.global.u32 	%r46, [%rd16+16];
	mul.wide.s32 	%rd41, %r46, 8;
	add.s64 	%rd42, %rd1, %rd41;
	ld.global.f64 	%fd43, [%rd42];
	fma.rn.f64 	%fd44, %fd1, %fd43, %fd42;
	ld.global.u32 	%r47, [%rd16+20];
	mul.wide.s32 	%rd43, %r47, 8;
	add.s64 	%rd44, %rd1, %rd43;
	ld.global.f64 	%fd45, [%rd44];
	fma.rn.f64 	%fd46, %fd1, %fd45, %fd44;
	ld.global.u32 	%r48, [%rd16+24];
	mul.wide.s32 	%rd45, %r48, 8;
	add.s64 	%rd46, %rd1, %rd45;
	ld.global.f64 	%fd47, [%rd46];
	fma.rn.f64 	%fd48, %fd1, %fd47, %fd46;
	ld.global.u32 	%r49, [%rd16+28];
	mul.wide.s32 	%rd47, %r49, 8;
	add.s64 	%rd48, %rd1, %rd47;
	ld.global.f64 	%fd49, [%rd48];
	fma.rn.f64 	%fd90, %fd1, %fd49, %fd48;
	add.s32 	%r73, %r73, 16;
	add.s32 	%r72, %r72, 16;
	setp.ne.s32 	%p4, %r73, 0;
	@%p4 bra 	$L__BB7_4;
$L__BB7_5:
	setp.eq.s32 	%p5, %r8, 0;
	@%p5 bra 	$L__BB7_14;
	and.b32  	%r16, %r7, 7;
	setp.lt.u32 	%p6, %r8, 8;
	@%p6 bra 	$L__BB7_8;
	add.s32 	%r50, %r75, %r5;
	mul.wide.s32 	%rd49, %r50, 4;
	add.s64 	%rd50, %rd2, %rd49;
	ld.global.u32 	%r51, [%rd50];
	mul.wide.s32 	%rd51, %r51, 8;
	add.s64 	%rd52, %rd1, %rd51;
	ld.global.f64 	%fd51, [%rd52];
	fma.rn.f64 	%fd52, %fd1, %fd51, %fd90;
	ld.global.u32 	%r52, [%rd50+4];
	mul.wide.s32 	%rd53, %r52, 8;
	add.s64 	%rd54, %rd1, %rd53;
	ld.global.f64 	%fd53, [%rd54];
	fma.rn.f64 	%fd54, %fd1, %fd53, %fd52;
	ld.global.u32 	%r53, [%rd50+8];
	mul.wide.s32 	%rd55, %r53, 8;
	add.s64 	%rd56, %rd1, %rd55;
	ld.global.f64 	%fd55, [%rd56];
	fma.rn.f64 	%fd56, %fd1, %fd55, %fd54;
	ld.global.u32 	%r54, [%rd50+12];
	mul.wide.s32 	%rd57, %r54, 8;
	add.s64 	%rd58, %rd1, %rd57;
	ld.global.f64 	%fd57, [%rd58];
	fma.rn.f64 	%fd58, %fd1, %fd57, %fd56;
	ld.global.u32 	%r55, [%rd50+16];
	mul.wide.s32 	%rd59, %r55, 8;
	add.s64 	%rd60, %rd1, %rd59;
	ld.global.f64 	%fd59, [%rd60];
	fma.rn.f64 	%fd60, %fd1, %fd59, %fd58;
	ld.global.u32 	%r56, [%rd50+20];
	mul.wide.s32 	%rd61, %r56, 8;
	add.s64 	%rd62, %rd1, %rd61;
	ld.global.f64 	%fd61, [%rd62];
	fma.rn.f64 	%fd62, %fd1, %fd61, %fd60;
	ld.global.u32 	%r57, [%rd50+24];
	mul.wide.s32 	%rd63, %r57, 8;
	add.s64 	%rd64, %rd1, %rd63;
	ld.global.f64 	%fd63, [%rd64];
	fma.rn.f64 	%fd64, %fd1, %fd63, %fd62;
	ld.global.u32 	%r58, [%rd50+28];
	mul.wide.s32 	%rd65, %r58, 8;
	add.s64 	%rd66, %rd1, %rd65;
	ld.global.f64 	%fd65, [%rd66];
	fma.rn.f64 	%fd90, %fd1, %fd65, %fd64;
	add.s32 	%r75, %r75, 8;
$L__BB7_8:
	setp.eq.s32 	%p7, %r16, 0;
	@%p7 bra 	$L__BB7_14;
	and.b32  	%r19, %r7, 3;
	setp.lt.u32 	%p8, %r16, 4;
	@%p8 bra 	$L__BB7_11;
	add.s32 	%r59, %r75, %r5;
	mul.wide.s32 	%rd67, %r59, 4;
	add.s64 	%rd68, %rd2, %rd67;
	ld.global.u32 	%r60, [%rd68];
	mul.wide.s32 	%rd69, %r60, 8;
	add.s64 	%rd70, %rd1, %rd69;
	ld.global.f64 	%fd67, [%rd70];
	fma.rn.f64 	%fd68, %fd1, %fd67, %fd90;
	ld.global.u32 	%r61, [%rd68+4];
	mul.wide.s32 	%rd71, %r61, 8;
	add.s64 	%rd72, %rd1, %rd71;
	ld.global.f64 	%fd69, [%rd72];
	fma.rn.f64 	%fd70, %fd1, %fd69, %fd68;
	ld.global.u32 	%r62, [%rd68+8];
	mul.wide.s32 	%rd73, %r62, 8;
	add.s64 	%rd74, %rd1, %rd73;
	ld.global.f64 	%fd71, [%rd74];
	fma.rn.f64 	%fd72, %fd1, %fd71, %fd70;
	ld.global.u32 	%r63, [%rd68+12];
	mul.wide.s32 	%rd75, %r63, 8;
	add.s64 	%rd76, %rd1, %rd75;
	ld.global.f64 	%fd73, [%rd76];
	fma.rn.f64 	%fd90, %fd1, %fd73, %fd72;
	add.s32 	%r75, %r75, 4;
$L__BB7_11:
	setp.eq.s32 	%p9, %r19, 0;
	@%p9 bra 	$L__BB7_14;
	add.s32 	%r78, %r75, %r5;
	neg.s32 	%r77, %r19;
$L__BB7_13:
	.pragma "nounroll";
	mul.wide.s32 	%rd77, %r78, 4;
	add.s64 	%rd78, %rd2, %rd77;
	ld.global.u32 	%r64, [%rd78];
	mul.wide.s32 	%rd79, %r64, 8;
	add.s64 	%rd80, %rd1, %rd79;
	ld.global.f64 	%fd74, [%rd80];
	fma.rn.f64 	%fd90, %fd1, %fd74, %fd90;
	add.s32 	%r78, %r78, 1;
	add.s32 	%r77, %r77, 1;
	setp.ne.s32 	%p10, %r77, 0;
	@%p10 bra 	$L__BB7_13;
$L__BB7_14:
	mov.f64 	%fd75, 0d3FF0000000000000;
	sub.f64 	%fd76, %fd75, %fd90;
	abs.f64 	%fd77, %fd76;
	shl.b32 	%r65, %r3, 3;
	mov.u32 	%r66, _ZZ27non_optimized_error_scaleskPiS_S_S_PdS0_iS0_E11partial_max;
	add.s32 	%r28, %r66, %r65;
	st.shared.f64 	[%r28], %fd77;
	bar.sync 	0;
	setp.lt.u32 	%p11, %r2, 2;
	@%p11 bra 	$L__BB7_19;
	mov.b32 	%r79, 1;
$L__BB7_16:
	shl.b32 	%r30, %r79, 1;
	add.s32 	%r68, %r30, -1;
	and.b32  	%r69, %r68, %r3;
	setp.ne.s32 	%p12, %r69, 0;
	@%p12 bra 	$L__BB7_18;
	ld.shared.f64 	%fd78, [%r28];
	shl.b32 	%r70, %r79, 3;
	add.s32 	%r71, %r28, %r70;
	ld.shared.f64 	%fd79, [%r71];
	setp.ge.f64 	%p13, %fd78, %fd79;
	selp.f64 	%fd80, %fd78, %fd79, %p13;
	st.shared.f64 	[%r28], %fd80;
$L__BB7_18:
	bar.sync 	0;
	setp.lt.u32 	%p14, %r30, %r2;
	mov.u32 	%r79, %r30;
	@%p14 bra 	$L__BB7_16;
$L__BB7_19:
	setp.ne.s32 	%p15, %r3, 0;
	@%p15 bra 	$L__BB7_21;
	ld.shared.f64 	%fd81, [_ZZ27non_optimized_error_scaleskPiS_S_S_PdS0_iS0_E11partial_max];
	cvta.to.global.u64 	%rd81, %rd6;
	mul.wide.u32 	%rd82, %r1, 8;
	add.s64 	%rd83, %rd81, %rd82;
	st.global.f64 	[%rd83], %fd81;
$L__BB7_21:
	ret;

}
	// .globl	_Z23optimized_error_scaleskPiS_S_S_PdS0_iS0_
.visible .entry _Z23optimized_error_scaleskPiS_S_S_PdS0_iS0_(
	.param .u64 .ptr .align 1 _Z23optimized_error_scaleskPiS_S_S_PdS0_iS0__param_0,
	.param .u64 .ptr .align 1 _Z23optimized_error_scaleskPiS_S_S_PdS0_iS0__param_1,
	.param .u64 .ptr .align 1 _Z23optimized_error_scaleskPiS_S_S_PdS0_iS0__param_2,
	.param .u64 .ptr .align 1 _Z23optimized_error_scaleskPiS_S_S_PdS0_iS0__param_3,
	.param .u64 .ptr .align 1 _Z23optimized_error_scaleskPiS_S_S_PdS0_iS0__param_4,
	.param .u64 .ptr .align 1 _Z23optimized_error_scaleskPiS_S_S_PdS0_iS0__param_5,
	.param .u32 _Z23optimized_error_scaleskPiS_S_S_PdS0_iS0__param_6,
	.param .u64 .ptr .align 1 _Z23optimized_error_scaleskPiS_S_S_PdS0_iS0__param_7
)
{
	.reg .pred 	%p<16>;
	.reg .b32 	%r<61>;
	.reg .b64 	%rd<55>;
	.reg .b64 	%fd<93>;
	// demoted variable
	.shared .align 8 .b8 _ZZ23optimized_error_scaleskPiS_S_S_PdS0_iS0_E11partial_max[2048];
	ld.param.u64 	%rd7, [_Z23optimized_error_scaleskPiS_S_S_PdS0_iS0__param_0];
	ld.param.u64 	%rd4, [_Z23optimized_error_scaleskPiS_S_S_PdS0_iS0__param_1];
	ld.param.u64 	%rd5, [_Z23optimized_error_scaleskPiS_S_S_PdS0_iS0__param_4];
	ld.param.u64 	%rd8, [_Z23optimized_error_scaleskPiS_S_S_PdS0_iS0__param_5];
	ld.param.u32 	%r24, [_Z23optimized_error_scaleskPiS_S_S_PdS0_iS0__param_6];
	ld.param.u64 	%rd6, [_Z23optimized_error_scaleskPiS_S_S_PdS0_iS0__param_7];
	cvta.to.global.u64 	%rd1, %rd8;
	cvta.to.global.u64 	%rd2, %rd7;
	mov.u32 	%r1, %ctaid.x;
	mov.u32 	%r2, %ntid.x;
	mov.u32 	%r3, %tid.x;
	mad.lo.s32 	%r4, %r1, %r2, %r3;
	setp.ge.s32 	%p1, %r4, %r24;
	@%p1 bra 	$L__BB8_20;
	cvta.to.global.u64 	%rd9, %rd5;
	cvta.to.global.u64 	%rd10, %rd4;
	mul.wide.s32 	%rd11, %r4, 4;
	add.s64 	%rd12, %rd10, %rd11;
	ld.global.u32 	%r5, [%rd12];
	ld.global.u32 	%r6, [%rd12+4];
	sub.s32 	%r7, %r6, %r5;
	setp.lt.s32 	%p2, %r7, 1;
	mul.wide.s32 	%rd13, %r4, 8;
	add.s64 	%rd3, %rd9, %rd13;
	mov.f64 	%fd91, 0d0000000000000000;
	mov.f64 	%fd92, %fd91;
	@%p2 bra 	$L__BB8_13;
	ld.global.f64 	%fd1, [%rd3];
	and.b32  	%r8, %r7, 7;
	sub.s32 	%r26, %r5, %r6;
	setp.gt.u32 	%p3, %r26, -8;
	mov.f64 	%fd92, 0d0000000000000000;
	mov.b32 	%r58, 0;
	mov.f64 	%fd91, %fd92;
	@%p3 bra 	$L__BB8_5;
	and.b32  	%r58, %r7, 2147483640;
	neg.s32 	%r56, %r58;
	mov.f64 	%fd92, 0d0000000000000000;
	mov.u32 	%r55, %r5;
$L__BB8_4:
	.pragma "nounroll";
	mul.wide.s32 	%rd14, %r55, 4;
	add.s64 	%rd15, %rd2, %rd14;
	ld.global.u32 	%r27, [%rd15];
	mul.wide.s32 	%rd16, %r27, 8;
	add.s64 	%rd17, %rd1, %rd16;
	ld.global.f64 	%fd30, [%rd17];
	fma.rn.f64 	%fd31, %fd1, %fd30, %fd91;
	add.f64 	%fd32, %fd92, %fd30;
	ld.global.u32 	%r28, [%rd15+4];
	mul.wide.s32 	%rd18, %r28, 8;
	add.s64 	%rd19, %rd1, %rd18;
	ld.global.f64 	%fd33, [%rd19];
	fma.rn.f64 	%fd34, %fd1, %fd33, %fd31;
	add.f64 	%fd35, %fd32, %fd33;
	ld.global.u32 	%r29, [%rd15+8];
	mul.wide.s32 	%rd20, %r29, 8;
	add.s64 	%rd21, %rd1, %rd20;
	ld.global.f64 	%fd36, [%rd21];
	fma.rn.f64 	%fd37, %fd1, %fd36, %fd34;
	add.f64 	%fd38, %fd35, %fd36;
	ld.global.u32 	%r30, [%rd15+12];
	mul.wide.s32 	%rd22, %r30, 8;
	add.s64 	%rd23, %rd1, %rd22;
	ld.global.f64 	%fd39, [%rd23];
	fma.rn.f64 	%fd40, %fd1, %fd39, %fd37;
	add.f64 	%fd41, %fd38, %fd39;
	ld.global.u32 	%r31, [%rd15+16];
	mul.wide.s32 	%rd24, %r31, 8;
	add.s64 	%rd25, %rd1, %rd24;
	ld.global.f64 	%fd42, [%rd25];
	fma.rn.f64 	%fd43, %fd1, %fd42, %fd40;
	add.f64 	%fd44, %fd41, %fd42;
	ld.global.u32 	%r32, [%rd15+20];
	mul.wide.s32 	%rd26, %r32, 8;
	add.s64 	%rd27, %rd1, %rd26;
	ld.global.f64 	%fd45, [%rd27];
	fma.rn.f64 	%fd46, %fd1, %fd45, %fd43;
	add.f64 	%fd47, %fd44, %fd45;
	ld.global.u32 	%r33, [%rd15+24];
	mul.wide.s32 	%rd28, %r33, 8;
	add.s64 	%rd29, %rd1, %rd28;
	ld.global.f64 	%fd48, [%rd29];
	fma.rn.f64 	%fd49, %fd1, %fd48, %fd46;
	add.f64 	%fd50, %fd47, %fd48;
	ld.global.u32 	%r34, [%rd15+28];
	mul.wide.s32 	%rd30, %r34, 8;
	add.s64 	%rd31, %rd1, %rd30;
	ld.global.f64 	%fd51, [%rd31];
	fma.rn.f64 	%fd91, %fd1, %fd51, %fd49;
	add.f64 	%fd92, %fd50, %fd51;
	add.s32 	%r56, %r56, 8;
	add.s32 	%r55, %r55, 8;
	setp.ne.s32 	%p4, %r56, 0;
	@%p4 bra 	$L__BB8_4;
$L__BB8_5:
	setp.eq.s32 	%p5, %r8, 0;
	@%p5 bra 	$L__BB8_13;
	and.b32  	%r16, %r7, 3;
	setp.lt.u32 	%p6, %r8, 4;
	@%p6 bra 	$L__BB8_8;
	add.s32 	%r35, %r58, %r5;
	mul.wide.s32 	%rd32, %r35, 4;
	add.s64 	%rd33, %rd2, %rd32;
	ld.global.u32 	%r36, [%rd33];
	mul.wide.s32 	%rd34, %r36, 8;
	add.s64 	%rd35, %rd1, %rd34;
	ld.global.f64 	%fd53, [%rd35];
	fma.rn.f64 	%fd54, %fd1, %fd53, %fd91;
	add.f64 	%fd55, %fd92, %fd53;
	ld.global.u32 	%r37, [%rd33+4];
	mul.wide.s32 	%rd36, %r37, 8;
	add.s64 	%rd37, %rd1, %rd36;
	ld.global.f64 	%fd56, [%rd37];
	fma.rn.f64 	%fd57, %fd1, %fd56, %fd54;
	add.f64 	%fd58, %fd55, %fd56;
	ld.global.u32 	%r38, [%rd33+8];
	mul.wide.s32 	%rd38, %r38, 8;
	add.s64 	%rd39, %rd1, %rd38;
	ld.global.f64 	%fd59, [%rd39];
	fma.rn.f64 	%fd60, %fd1, %fd59, %fd57;
	add.f64 	%fd61, %fd58, %fd59;
	ld.global.u32 	%r39, [%rd33+12];
	mul.wide.s32 	%rd40, %r39, 8;
	add.s64 	%rd41, %rd1, %rd40;
	ld.global.f64 	%fd62, [%rd41];
	fma.rn.f64 	%fd91, %fd1, %fd62, %fd60;
	add.f64 	%fd92, %fd61, %fd62;
	add.s32 	%r58, %r58, 4;
$L__BB8_8:
	setp.eq.s32 	%p7, %r16, 0;
	@%p7 bra 	$L__BB8_13;
	setp.eq.s32 	%p8, %r16, 1;
	@%p8 bra 	$L__BB8_11;
	add.s32 	%r40, %r58, %r5;
	mul.wide.s32 	%rd42, %r40, 4;
	add.s64 	%rd43, %rd2, %rd42;
	ld.global.u32 	%r41, [%rd43];
	mul.wide.s32 	%rd44, %r41, 8;
	add.s64 	%rd45, %rd1, %rd44;
	ld.global.f64 	%fd64, [%rd45];
	fma.rn.f64 	%fd65, %fd1, %fd64, %fd91;
	add.f64 	%fd66, %fd92, %fd64;
	ld.global.u32 	%r42, [%rd43+4];
	mul.wide.s32 	%rd46, %r42, 8;
	add.s64 	%rd47, %rd1, %rd46;
	ld.global.f64 	%fd67, [%rd47];
	fma.rn.f64 	%fd91, %fd1, %fd67, %fd65;
	add.f64 	%fd92, %fd66, %fd67;
	add.s32 	%r58, %r58, 2;
$L__BB8_11:
	and.b32  	%r43, %r7, 1;
	setp.eq.b32 	%p9, %r43, 1;
	not.pred 	%p10, %p9;
	@%p10 bra 	$L__BB8_13;
	add.s32 	%r44, %r58, %r5;
	mul.wide.s32 	%rd48, %r44, 4;
	add.s64 	%rd49, %rd2, %rd48;
	ld.global.u32 	%r45, [%rd49];
	mul.wide.s32 	%rd50, %r45, 8;
	add.s64 	%rd51, %rd1, %rd50;
	ld.global.f64 	%fd68, [%rd51];
	fma.rn.f64 	%fd91, %fd1, %fd68, %fd91;
	add.f64 	%fd92, %fd92, %fd68;
$L__BB8_13:
	mov.f64 	%fd69, 0d3FF0000000000000;
	sub.f64 	%fd70, %fd69, %fd91;
	abs.f64 	%fd71, %fd70;
	shl.b32 	%r46, %r3, 3;
	mov.u32 	%r47, _ZZ23optimized_error_scaleskPiS_S_S_PdS0_iS0_E11partial_max;
	add.s32 	%r48, %r47, %r46;
	st.shared.f64 	[%r48], %fd71;
	rcp.rn.f64 	%fd72, %fd92;
	st.global.f64 	[%rd3], %fd72;
	bar.sync 	0;
	setp.lt.u32 	%p11, %r2, 2;
	@%p11 bra 	$L__BB8_18;
	mov.b32 	%r60, 1;
$L__BB8_15:
	shl.b32 	%r22, %r60, 1;
	mul.lo.s32 	%r23, %r22, %r3;
	setp.ge.u32 	%p12, %r23, %r2;
	@%p12 bra 	$L__BB8_17;
	shl.b32 	%r50, %r23, 3;
	add.s32 	%r52, %r47, %r50;
	ld.shared.f64 	%fd73, [%r52];
	shl.b32 	%r53, %r60, 3;
	add.s32 	%r54, %r52, %r53;
	ld.shared.f64 	%fd74, [%r54];
	setp.ge.f64 	%p13, %fd73, %fd74;
	selp.f64 	%fd75, %fd73, %fd74, %p13;
	st.shared.f64 	[%r52], %fd75;
$L__BB8_17:
	bar.sync 	0;
	setp.lt.u32 	%p14, %r22, %r2;
	mov.u32 	%r60, %r22;
	@%p14 bra 	$L__BB8_15;
$L__BB8_18:
	setp.ne.s32 	%p15, %r3, 0;
	@%p15 bra 	$L__BB8_20;
	ld.shared.f64 	%fd76, [_ZZ23optimized_error_scaleskPiS_S_S_PdS0_iS0_E11partial_max];
	cvta.to.global.u64 	%rd52, %rd6;
	mul.wide.u32 	%rd53, %r1, 8;
	add.s64 	%rd54, %rd52, %rd53;
	st.global.f64 	[%rd54], %fd76;
$L__BB8_20:
	ret;

}
	// .globl	_Z25no_conflict_error_scaleskPiS_S_S_PdS0_iS0_
.visible .entry _Z25no_conflict_error_scaleskPiS_S_S_PdS0_iS0_(
	.param .u64 .ptr .align 1 _Z25no_conflict_error_scaleskPiS_S_S_PdS0_iS0__param_0,
	.param .u64 .ptr .align 1 _Z25no_conflict_error_scaleskPiS_S_S_PdS0_iS0__param_1,
	.param .u64 .ptr .align 1 _Z25no_conflict_error_scaleskPiS_S_S_PdS0_iS0__param_2,
	.param .u64 .ptr .align 1 _Z25no_conflict_error_scaleskPiS_S_S_PdS0_iS0__param_3,
	.param .u64 .ptr .align 1 _Z25no_conflict_error_scaleskPiS_S_S_PdS0_iS0__param_4,
	.param .u64 .ptr .align 1 _Z25no_conflict_error_scaleskPiS_S_S_PdS0_iS0__param_5,
	.param .u32 _Z25no_conflict_error_scaleskPiS_S_S_PdS0_iS0__param_6,
	.param .u64 .ptr .align 1 _Z25no_conflict_error_scaleskPiS_S_S_PdS0_iS0__param_7
)
{
	.reg .pred 	%p<16>;
	.reg .b32 	%r<56>;
	.reg .b64 	%rd<55>;
	.reg .b64 	%fd<93>;
	// demoted variable
	.shared .align 8 .b8 _ZZ25no_conflict_error_scaleskPiS_S_S_PdS0_iS0_E11partial_max[2048];
	ld.param.u64 	%rd7, [_Z25no_conflict_error_scaleskPiS_S_S_PdS0_iS0__param_0];
	ld.param.u64 	%rd4, [_Z25no_conflict_error_scaleskPiS_S_S_PdS0_iS0__param_1];
	ld.param.u64 	%rd5, [_Z25no_conflict_error_scaleskPiS_S_S_PdS0_iS0__param_4];
	ld.param.u64 	%rd8, [_Z25no_conflict_error_scaleskPiS_S_S_PdS0_iS0__param_5];
	ld.param.u32 	%r24, [_Z25no_conflict_error_scaleskPiS_S_S_PdS0_iS0__param_6];
	ld.param.u64 	%rd6, [_Z25no_conflict_error_scaleskPiS_S_S_PdS0_iS0__param_7];
	cvta.to.global.u64 	%rd1, %rd8;
	cvta.to.global.u64 	%rd2, %rd7;
	mov.u32 	%r1, %ctaid.x;
	mov.u32 	%r55, %ntid.x;
	mov.u32 	%r3, %tid.x;
	mad.lo.s32 	%r4, %r1, %r55, %r3;
	setp.ge.s32 	%p1, %r4, %r24;
	@%p1 bra 	$L__BB9_19;
	cvta.to.global.u64 	%rd9, %rd5;
	cvta.to.global.u64 	%rd10, %rd4;
	mul.wide.s32 	%rd11, %r4, 4;
	add.s64 	%rd12, %rd10, %rd11;
	ld.global.u32 	%r5, [%rd12];
	ld.global.u32 	%r6, [%rd12+4];
	sub.s32 	%r7, %r6, %r5;
	setp.lt.s32 	%p2, %r7, 1;
	mul.wide.s32 	%rd13, %r4, 8;
	add.s64 	%rd3, %rd9, %rd13;
	mov.f64 	%fd91, 0d0000000000000000;
	mov.f64 	%fd92, %fd91;
	@%p2 bra 	$L__BB9_13;
	ld.global.f64 	%fd1, [%rd3];
	and.b32  	%r8, %r7, 7;
	sub.s32 	%r26, %r5, %r6;
	setp.gt.u32 	%p3, %r26, -8;
	mov.f64 	%fd92, 0d0000000000000000;
	mov.b32 	%r53, 0;
	mov.f64 	%fd91, %fd92;
	@%p3 bra 	$L__BB9_5;
	and.b32  	%r53, %r7, 2147483640;
	neg.s32 	%r51, %r53;
	mov.f64 	%fd92, 0d0000000000000000;
	mov.u32 	%r50, %r5;
$L__BB9_4:
	.pragma "nounroll";
	mul.wide.s32 	%rd14, %r50, 4;
	add.s64 	%rd15, %rd2, %rd14;
	ld.global.u32 	%r27, [%rd15];
	mul.wide.s32 	%rd16, %r27, 8;
	add.s64 	%rd17, %rd1, %rd16;
	ld.global.f64 	%fd30, [%rd17];
	fma.rn.f64 	%fd31, %fd1, %fd30, %fd91;
	add.f64 	%fd32, %fd92, %fd30;
	ld.global.u32 	%r28, [%rd15+4];
	mul.wide.s32 	%rd18, %r28, 8;
	add.s64 	%rd19, %rd1, %rd18;
	ld.global.f64 	%fd33, [%rd19];
	fma.rn.f64 	%fd34, %fd1, %fd33, %fd31;
	add.f64 	%fd35, %fd32, %fd33;
	ld.global.u32 	%r29, [%rd15+8];
	mul.wide.s32 	%rd20, %r29, 8;
	add.s64 	%rd21, %rd1, %rd20;
	ld.global.f64 	%fd36, [%rd21];
	fma.rn.f64 	%fd37, %fd1, %fd36, %fd34;
	add.f64 	%fd38, %fd35, %fd36;
	ld.global.u32 	%r30, [%rd15+12];
	mul.wide.s32 	%rd22, %r30, 8;
	add.s64 	%rd23, %rd1, %rd22;
	ld.global.f64 	%fd39, [%rd23];
	fma.rn.f64 	%fd40, %fd1, %fd39, %fd37;
	add.f64 	%fd41, %fd38, %fd39;
	ld.global.u32 	%r31, [%rd15+16];
	mul.wide.s32 	%rd24, %r31, 8;
	add.s64 	%rd25, %rd1, %rd24;
	ld.global.f64 	%fd42, [%rd25];
	fma.rn.f64 	%fd43, %fd1, %fd42, %fd40;
	add.f64 	%fd44, %fd41, %fd42;
	ld.global.u32 	%r32, [%rd15+20];
	mul.wide.s32 	%rd26, %r32, 8;
	add.s64 	%rd27, %rd1, %rd26;
	ld.global.f64 	%fd45, [%rd27];
	fma.rn.f64 	%fd46, %fd1, %fd45, %fd43;
	add.f64 	%fd47, %fd44, %fd45;
	ld.global.u32 	%r33, [%rd15+24];
	mul.wide.s32 	%rd28, %r33, 8;
	add.s64 	%rd29, %rd1, %rd28;
	ld.global.f64 	%fd48, [%rd29];
	fma.rn.f64 	%fd49, %fd1, %fd48, %fd46;
	add.f64 	%fd50, %fd47, %fd48;
	ld.global.u32 	%r34, [%rd15+28];
	mul.wide.s32 	%rd30, %r34, 8;
	add.s64 	%rd31, %rd1, %rd30;
	ld.global.f64 	%fd51, [%rd31];
	fma.rn.f64 	%fd91, %fd1, %fd51, %fd49;
	add.f64 	%fd92, %fd50, %fd51;
	add.s32 	%r51, %r51, 8;
	add.s32 	%r50, %r50, 8;
	setp.ne.s32 	%p4, %r51, 0;
	@%p4 bra 	$L__BB9_4;
$L__BB9_5:
	setp.eq.s32 	%p5, %r8, 0;
	@%p5 bra 	$L__BB9_13;
	and.b32  	%r16, %r7, 3;
	setp.lt.u32 	%p6, %r8, 4;
	@%p6 bra 	$L__BB9_8;
	add.s32 	%r35, %r53, %r5;
	mul.wide.s32 	%rd32, %r35, 4;
	add.s64 	%rd33, %rd2, %rd32;
	ld.global.u32 	%r36, [%rd33];
	mul.wide.s32 	%rd34, %r36, 8;
	add.s64 	%rd35, %rd1, %rd34;
	ld.global.f64 	%fd53, [%rd35];
	fma.rn.f64 	%fd54, %fd1, %fd53, %fd91;
	add.f64 	%fd55, %fd92, %fd53;
	ld.global.u32 	%r37, [%rd33+4];
	mul.wide.s32 	%rd36, %r37, 8;
	add.s64 	%rd37, %rd1, %rd36;
	ld.global.f64 	%fd56, [%rd37];
	fma.rn.f64 	%fd57, %fd1, %fd56, %fd54;
	add.f64 	%fd58, %fd55, %fd56;
	ld.global.u32 	%r38, [%rd33+8];
	mul.wide.s32 	%rd38, %r38, 8;
	add.s64 	%rd39, %rd1, %rd38;
	ld.global.f64 	%fd59, [%rd39];
	fma.rn.f64 	%fd60, %fd1, %fd59, %fd57;
	add.f64 	%fd61, %fd58, %fd59;
	ld.global.u32 	%r39, [%rd33+12];
	mul.wide.s32 	%rd40, %r39, 8;
	add.s64 	%rd41, %rd1, %rd40;
	ld.global.f64 	%fd62, [%rd41];
	fma.rn.f64 	%fd91, %fd1, %fd62, %fd60;
	add.f64 	%fd92, %fd61, %fd62;
	add.s32 	%r53, %r53, 4;
$L__BB9_8:
	setp.eq.s32 	%p7, %r16, 0;
	@%p7 bra 	$L__BB9_13;
	setp.eq.s32 	%p8, %r16, 1;
	@%p8 bra 	$L__BB9_11;
	add.s32 	%r40, %r53, %r5;
	mul.wide.s32 	%rd42, %r40, 4;
	add.s64 	%rd43, %rd2, %rd42;
	ld.global.u32 	%r41, [%rd43];
	mul.wide.s32 	%rd44, %r41, 8;
	add.s64 	%rd45, %rd1, %rd44;
	ld.global.f64 	%fd64, [%rd45];
	fma.rn.f64 	%fd65, %fd1, %fd64, %fd91;
	add.f64 	%fd66, %fd92, %fd64;
	ld.global.u32 	%r42, [%rd43+4];
	mul.wide.s32 	%rd46, %r42, 8;
	add.s64 	%rd47, %rd1, %rd46;
	ld.global.f64 	%fd67, [%rd47];
	fma.rn.f64 	%fd91, %fd1, %fd67, %fd65;
	add.f64 	%fd92, %fd66, %fd67;
	add.s32 	%r53, %r53, 2;
$L__BB9_11:
	and.b32  	%r43, %r7, 1;
	setp.eq.b32 	%p9, %r43, 1;
	not.pred 	%p10, %p9;
	@%p10 bra 	$L__BB9_13;
	add.s32 	%r44, %r53, %r5;
	mul.wide.s32 	%rd48, %r44, 4;
	add.s64 	%rd49, %rd2, %rd48;
	ld.global.u32 	%r45, [%rd49];
	mul.wide.s32 	%rd50, %r45, 8;
	add.s64 	%rd51, %rd1, %rd50;
	ld.global.f64 	%fd68, [%rd51];
	fma.rn.f64 	%fd91, %fd1, %fd68, %fd91;
	add.f64 	%fd92, %fd92, %fd68;
$L__BB9_13:
	mov.f64 	%fd69, 0d3FF0000000000000;
	sub.f64 	%fd70, %fd69, %fd91;
	abs.f64 	%fd71, %fd70;
	shl.b32 	%r46, %r3, 3;
	mov.u32 	%r47, _ZZ25no_conflict_error_scaleskPiS_S_S_PdS0_iS0_E11partial_max;
	add.s32 	%r21, %r47, %r46;
	st.shared.f64 	[%r21], %fd71;
	rcp.rn.f64 	%fd72, %fd92;
	st.global.f64 	[%rd3], %fd72;
	bar.sync 	0;
	setp.lt.u32 	%p11, %r55, 2;
	@%p11 bra 	$L__BB9_17;
$L__BB9_14:
	shr.u32 	%r23, %r55, 1;
	setp.ge.u32 	%p12, %r3, %r23;
	@%p12 bra 	$L__BB9_16;
	ld.shared.f64 	%fd73, [%r21];
	shl.b32 	%r48, %r23, 3;
	add.s32 	%r49, %r21, %r48;
	ld.shared.f64 	%fd74, [%r49];
	setp.ge.f64 	%p13, %fd73, %fd74;
	selp.f64 	%fd75, %fd73, %fd74, %p13;
	st.shared.f64 	[%r21], %fd75;
$L__BB9_16:
	bar.sync 	0;
	setp.gt.u32 	%p14, %r55, 3;
	mov.u32 	%r55, %r23;
	@%p14 bra 	$L__BB9_14;
$L__BB9_17:
	setp.ne.s32 	%p15, %r3, 0;
	@%p15 bra 	$L__BB9_19;
	ld.shared.f64 	%fd76, [_ZZ25no_conflict_error_scaleskPiS_S_S_PdS0_iS0_E11partial_max];
	cvta.to.global.u64 	%rd52, %rd6;
	mul.wide.u32 	%rd53, %r1, 8;
	add.s64 	%rd54, %rd52, %rd53;
	st.global.f64 	[%rd54], %fd76;
$L__BB9_19:
	ret;

}
	// .globl	_Z7scaleskPiS_S_S_PdS0_iS0_
.visible .entry _Z7scaleskPiS_S_S_PdS0_iS0_(
	.param .u64 .ptr .align 1 _Z7scaleskPiS_S_S_PdS0_iS0__param_0,
	.param .u64 .ptr .align 1 _Z7scaleskPiS_S_S_PdS0_iS0__param_1,
	.param .u64 .ptr .align 1 _Z7scaleskPiS_S_S_PdS0_iS0__param_2,
	.param .u64 .ptr .align 1 _Z7scaleskPiS_S_S_PdS0_iS0__param_3,
	.param .u64 .ptr .align 1 _Z7scaleskPiS_S_S_PdS0_iS0__param_4,
	.param .u64 .ptr .align 1 _Z7scaleskPiS_S_S_PdS0_iS0__param_5,
	.param .u32 _Z7scaleskPiS_S_S_PdS0_iS0__param_6,
	.param .u64 .ptr .align 1 _Z7scaleskPiS_S_S_PdS0_iS0__param_7
)
{
	.reg .pred 	%p<34>;
	.reg .b32 	%r<206>;
	.reg .b64 	%rd<224>;
	.reg .b64 	%fd<257>;
	// demoted variable
	.shared .align 8 .b8 _ZZ7scaleskPiS_S_S_PdS0_iS0_E11partial_max[2048];
	ld.param.u64 	%rd11, [_Z7scaleskPiS_S_S_PdS0_iS0__param_0];
	ld.param.u64 	%rd8, [_Z7scaleskPiS_S_S_PdS0_iS0__param_1];
	ld.param.u64 	%rd12, [_Z7scaleskPiS_S_S_PdS0_iS0__param_2];
	ld.param.u64 	%rd9, [_Z7scaleskPiS_S_S_PdS0_iS0__param_3];
	ld.param.u64 	%rd13, [_Z7scaleskPiS_S_S_PdS0_iS0__param_4];
	ld.param.u64 	%rd14, [_Z7scaleskPiS_S_S_PdS0_iS0__param_5];
	ld.param.u32 	%r77, [_Z7scaleskPiS_S_S_PdS0_iS0__param_6];
	ld.param.u64 	%rd10, [_Z7scaleskPiS_S_S_PdS0_iS0__param_7];
	cvta.to.global.u64 	%rd1, %rd12;
	cvta.to.global.u64 	%rd2, %rd11;
	cvta.to.global.u64 	%rd3, %rd14;
	cvta.to.global.u64 	%rd4, %rd13;
	mov.u32 	%r1, %ctaid.x;
	mov.u32 	%r2, %ntid.x;
	mov.u32 	%r3, %tid.x;
	mad.lo.s32 	%r4, %r1, %r2, %r3;
	setp.ge.s32 	%p1, %r4, %r77;
	@%p1 bra 	$L__BB10_47;
	cvta.to.global.u64 	%rd15, %rd8;
	mul.wide.s32 	%rd16, %r4, 4;
	add.s64 	%rd5, %rd15, %rd16;
	ld.global.u32 	%r5, [%rd5];
	ld.global.u32 	%r6, [%rd5+4];
	sub.s32 	%r7, %r6, %r5;
	setp.lt.s32 	%p2, %r7, 1;
	mov.f64 	%fd238, 0d0000000000000000;
	@%p2 bra 	$L__BB10_14;
	and.b32  	%r8, %r7, 15;
	sub.s32 	%r79, %r5, %r6;
	setp.gt.u32 	%p3, %r79, -16;
	mov.f64 	%fd238, 0d0000000000000000;
	mov.b32 	%r187, 0;
	@%p3 bra 	$L__BB10_5;
	and.b32  	%r187, %r7, 2147483632;
	neg.s32 	%r185, %r187;
	mov.f64 	%fd238, 0d0000000000000000;
	mov.u32 	%r184, %r5;
$L__BB10_4:
	.pragma "nounroll";
	mul.wide.s32 	%rd17, %r184, 4;
	add.s64 	%rd18, %rd2, %rd17;
	ld.global.u32 	%r80, [%rd18];
	mul.wide.s32 	%rd19, %r80, 8;
	add.s64 	%rd20, %rd3, %rd19;
	ld.global.f64 	%fd45, [%rd20];
	add.f64 	%fd46, %fd238, %fd45;
	ld.global.u32 	%r81, [%rd18+4];
	mul.wide.s32 	%rd21, %r81, 8;
	add.s64 	%rd22, %rd3, %rd21;
	ld.global.f64 	%fd47, [%rd22];
	add.f64 	%fd48, %fd46, %fd47;
	ld.global.u32 	%r82, [%rd18+8];
	mul.wide.s32 	%rd23, %r82, 8;
	add.s64 	%rd24, %rd3, %rd23;
	ld.global.f64 	%fd49, [%rd24];
	add.f64 	%fd50, %fd48, %fd49;
	ld.global.u32 	%r83, [%rd18+12];
	mul.wide.s32 	%rd25, %r83, 8;
	add.s64 	%rd26, %rd3, %rd25;
	ld.global.f64 	%fd51, [%rd26];
	add.f64 	%fd52, %fd50, %fd51;
	ld.global.u32 	%r84, [%rd18+16];
	mul.wide.s32 	%rd27, %r84, 8;
	add.s64 	%rd28, %rd3, %rd27;
	ld.global.f64 	%fd53, [%rd28];
	add.f64 	%fd54, %fd52, %fd53;
	ld.global.u32 	%r85, [%rd18+20];
	mul.wide.s32 	%rd29, %r85, 8;
	add.s64 	%rd30, %rd3, %rd29;
	ld.global.f64 	%fd55, [%rd30];
	add.f64 	%fd56, %fd54, %fd55;
	ld.global.u32 	%r86, [%rd18+24];
	mul.wide.s32 	%rd31, %r86, 8;
	add.s64 	%rd32, %rd3, %rd31;
	ld.global.f64 	%fd57, [%rd32];
	add.f64 	%fd58, %fd56, %fd57;
	ld.global.u32 	%r87, [%rd18+28];
	mul.wide.s32 	%rd33, %r87, 8;
	add.s64 	%rd34, %rd3, %rd33;
	ld.global.f64 	%fd59, [%rd34];
	add.f64 	%fd60, %fd58, %fd59;
	ld.global.u32 	%r88, [%rd18+32];
	mul.wide.s32 	%rd35, %r88, 8;
	add.s64 	%rd36, %rd3, %rd35;
	ld.global.f64 	%fd61, [%rd36];
	add.f64 	%fd62, %fd60, %fd61;
	ld.global.u32 	%r89, [%rd18+36];
	mul.wide.s32 	%rd37, %r89, 8;
	add.s64 	%rd38, %rd3, %rd37;
	ld.global.f64 	%fd63, [%rd38];
	add.f64 	%fd64, %fd62, %fd63;
	ld.global.u32 	%r90, [%rd18+40];
	mul.wide.s32 	%rd39, %r90, 8;
	add.s64 	%rd40, %rd3, %rd39;
	ld.global.f64 	%fd65, [%rd40];
	add.f64 	%fd66, %fd64, %fd65;
	ld.global.u32 	%r91, [%rd18+44];
	mul.wide.s32 	%rd41, %r91, 8;
	add.s64 	%rd42, %rd3, %rd41;
	ld.global.f64 	%fd67, [%rd42];
	add.f64 	%fd68, %fd66, %fd67;
	ld.global.u32 	%r92, [%rd18+48];
	mul.wide.s32 	%rd43, %r92, 8;
	add.s64 	%rd44, %rd3, %rd43;
	ld.global.f64 	%fd69, [%rd44];
	add.f64 	%fd70, %fd68, %fd69;
	ld.global.u32 	%r93, [%rd18+52];
	mul.wide.s32 	%rd45, %r93, 8;
	add.s64 	%rd46, %rd3, %rd45;
	ld.global.f64 	%fd71, [%rd46];
	add.f64 	%fd72, %fd70, %fd71;
	ld.global.u32 	%r94, [%rd18+56];
	mul.wide.s32 	%rd47, %r94, 8;
	add.s64 	%rd48, %rd3, %rd47;
	ld.global.f64 	%fd73, [%rd48];
	add.f64 	%fd74, %fd72, %fd73;
	ld.global.u32 	%r95, [%rd18+60];
	mul.wide.s32 	%rd49, %r95, 8;
	add.s64 	%rd50, %rd3, %rd49;
	ld.global.f64 	%fd75, [%rd50];
	add.f64 	%fd238, %fd74, %fd75;
	add.s32 	%r185, %r185, 16;
	add.s32 	%r184, %r184, 16;
	setp.ne.s32 	%p4, %r185, 0;
	@%p4 bra 	$L__BB10_4;
$L__BB10_5:
	setp.eq.s32 	%p5, %r8, 0;
	@%p5 bra 	$L__BB10_14;
	and.b32  	%r16, %r7, 7;
	setp.lt.u32 	%p6, %r8, 8;
	@%p6 bra 	$L__BB10_8;
	add.s32 	%r96, %r187, %r5;
	mul.wide.s32 	%rd51, %r96, 4;
	add.s64 	%rd52, %rd2, %rd51;
	ld.global.u32 	%r97, [%rd52];
	mul.wide.s32 	%rd53, %r97, 8;
	add.s64 	%rd54, %rd3, %rd53;
	ld.global.f64 	%fd77, [%rd54];
	add.f64 	%fd78, %fd238, %fd77;
	ld.global.u32 	%r98, [%rd52+4];
	mul.wide.s32 	%rd55, %r98, 8;
	add.s64 	%rd56, %rd3, %rd55;
	ld.global.f64 	%fd79, [%rd56];
	add.f64 	%fd80, %fd78, %fd79;
	ld.global.u32 	%r99, [%rd52+8];
	mul.wide.s32 	%rd57, %r99, 8;
	add.s64 	%rd58, %rd3, %rd57;
	ld.global.f64 	%fd81, [%rd58];
	add.f64 	%fd82, %fd80, %fd81;
	ld.global.u32 	%r100, [%rd52+12];
	mul.wide.s32 	%rd59, %r100, 8;
	add.s64 	%rd60, %rd3, %rd59;
	ld.global.f64 	%fd83, [%rd60];
	add.f64 	%fd84, %fd82, %fd83;
	ld.global.u32 	%r101, [%rd52+16];
	mul.wide.s32 	%rd61, %r101, 8;
	add.s64 	%rd62, %rd3, %rd61;
	ld.global.f64 	%fd85, [%rd62];
	add.f64 	%fd86, %fd84, %fd85;
	ld.global.u32 	%r102, [%rd52+20];
	mul.wide.s32 	%rd63, %r102, 8;
	add.s64 	%rd64, %rd3, %rd63;
	ld.global.f64 	%fd87, [%rd64];
	add.f64 	%fd88, %fd86, %fd87;
	ld.global.u32 	%r103, [%rd52+24];
	mul.wide.s32 	%rd65, %r103, 8;
	add.s64 	%rd66, %rd3, %rd65;
	ld.global.f64 	%fd89, [%rd66];
	add.f64 	%fd90, %fd88, %fd89;
	ld.global.u32 	%r104, [%rd52+28];
	mul.wide.s32 	%rd67, %r104, 8;
	add.s64 	%rd68, %rd3, %rd67;
	ld.global.f64 	%fd91, [%rd68];
	add.f64 	%fd238, %fd90, %fd91;
	add.s32 	%r187, %r187, 8;
$L__BB10_8:
	setp.eq.s32 	%p7, %r16, 0;
	@%p7 bra 	$L__BB10_14;
	and.b32  	%r19, %r7, 3;
	setp.lt.u32 	%p8, %r16, 4;
	@%p8 bra 	$L__BB10_11;
	add.s32 	%r105, %r187, %r5;
	mul.wide.s32 	%rd69, %r105, 4;
	add.s64 	%rd70, %rd2, %rd69;
	ld.global.u32 	%r106, [%rd70];
	mul.wide.s32 	%rd71, %r106, 8;
	add.s64 	%rd72, %rd3, %rd71;
	ld.global.f64 	%fd93, [%rd72];
	add.f64 	%fd94, %fd238, %fd93;
	ld.global.u32 	%r107, [%rd70+4];
	mul.wide.s32 	%rd73, %r107, 8;
	add.s64 	%rd74, %rd3, %rd73;
	ld.global.f64 	%fd95, [%rd74];
	add.f64 	%fd96, %fd94, %fd95;
	ld.global.u32 	%r108, [%rd70+8];
	mul.wide.s32 	%rd75, %r108, 8;
	add.s64 	%rd76, %rd3, %rd75;
	ld.global.f64 	%fd97, [%rd76];
	add.f64 	%fd98, %fd96, %fd97;
	ld.global.u32 	%r109, [%rd70+12];
	mul.wide.s32 	%rd77, %r109, 8;
	add.s64 	%rd78, %rd3, %rd77;
	ld.global.f64 	%fd99, [%rd78];
	add.f64 	%fd238, %fd98, %fd99;
	add.s32 	%r187, %r187, 4;
$L__BB10_11:
	setp.eq.s32 	%p9, %r19, 0;
	@%p9 bra 	$L__BB10_14;
	add.s32 	%r190, %r187, %r5;
	neg.s32 	%r189, %r19;
$L__BB10_13:
	.pragma "nounroll";
	mul.wide.s32 	%rd79, %r190, 4;
	add.s64 	%rd80, %rd2, %rd79;
	ld.global.u32 	%r110, [%rd80];
	mul.wide.s32 	%rd81, %r110, 8;
	add.s64 	%rd82, %rd3, %rd81;
	ld.global.f64 	%fd100, [%rd82];
	add.f64 	%fd238, %fd238, %fd100;
	add.s32 	%r190, %r190, 1;
	add.s32 	%r189, %r189, 1;
	setp.ne.s32 	%p10, %r189, 0;
	@%p10 bra 	$L__BB10_13;
$L__BB10_14:
	rcp.rn.f64 	%fd102, %fd238;
	mul.wide.s32 	%rd83, %r4, 8;
	add.s64 	%rd6, %rd4, %rd83;
	st.global.f64 	[%rd6], %fd102;
	bar.sync 	0;
	cvta.to.global.u64 	%rd84, %rd9;
	mul.wide.s32 	%rd85, %r4, 4;
	add.s64 	%rd86, %rd84, %rd85;
	ld.global.u32 	%r28, [%rd86];
	ld.global.u32 	%r29, [%rd86+4];
	sub.s32 	%r30, %r29, %r28;
	setp.lt.s32 	%p11, %r30, 1;
	mov.f64 	%fd247, 0d0000000000000000;
	@%p11 bra 	$L__BB10_27;
	and.b32  	%r31, %r30, 15;
	sub.s32 	%r112, %r28, %r29;
	setp.gt.u32 	%p12, %r112, -16;
	mov.f64 	%fd247, 0d0000000000000000;
	mov.b32 	%r194, 0;
	@%p12 bra 	$L__BB10_18;
	and.b32  	%r194, %r30, 2147483632;
	neg.s32 	%r192, %r194;
	mov.f64 	%fd247, 0d0000000000000000;
	mov.u32 	%r191, %r28;
$L__BB10_17:
	.pragma "nounroll";
	mul.wide.s32 	%rd87, %r191, 4;
	add.s64 	%rd88, %rd1, %rd87;
	ld.global.u32 	%r113, [%rd88];
	mul.wide.s32 	%rd89, %r113, 8;
	add.s64 	%rd90, %rd4, %rd89;
	ld.global.f64 	%fd106, [%rd90];
	add.f64 	%fd107, %fd247, %fd106;
	ld.global.u32 	%r114, [%rd88+4];
	mul.wide.s32 	%rd91, %r114, 8;
	add.s64 	%rd92, %rd4, %rd91;
	ld.global.f64 	%fd108, [%rd92];
	add.f64 	%fd109, %fd107, %fd108;
	ld.global.u32 	%r115, [%rd88+8];
	mul.wide.s32 	%rd93, %r115, 8;
	add.s64 	%rd94, %rd4, %rd93;
	ld.global.f64 	%fd110, [%rd94];
	add.f64 	%fd111, %fd109, %fd110;
	ld.global.u32 	%r116, [%rd88+12];
	mul.wide.s32 	%rd95, %r116, 8;
	add.s64 	%rd96, %rd4, %rd95;
	ld.global.f64 	%fd112, [%rd96];
	add.f64 	%fd113, %fd111, %fd112;
	ld.global.u32 	%r117, [%rd88+16];
	mul.wide.s32 	%rd97, %r117, 8;
	add.s64 	%rd98, %rd4, %rd97;
	ld.global.f64 	%fd114, [%rd98];
	add.f64 	%fd115, %fd113, %fd114;
	ld.global.u32 	%r118, [%rd88+20];
	mul.wide.s32 	%rd99, %r118, 8;
	add.s64 	%rd100, %rd4, %rd99;
	ld.global.f64 	%fd116, [%rd100];
	add.f64 	%fd117, %fd115, %fd116;
	ld.global.u32 	%r119, [%rd88+24];
	mul.wide.s32 	%rd101, %r119, 8;
	add.s64 	%rd102, %rd4, %rd101;
	ld.global.f64 	%fd118, [%rd102];
	add.f64 	%fd119, %fd117, %fd118;
	ld.global.u32 	%r120, [%rd88+28];
	mul.wide.s32 	%rd103, %r120, 8;
	add.s64 	%rd104, %rd4, %rd103;
	ld.global.f64 	%fd120, [%rd104];
	add.f64 	%fd121, %fd119, %fd120;
	ld.global.u32 	%r121, [%rd88+32];
	mul.wide.s32 	%rd105, %r121, 8;
	add.s64 	%rd106, %rd4, %rd105;
	ld.global.f64 	%fd122, [%rd106];
	add.f64 	%fd123, %fd121, %fd122;
	ld.global.u32 	%r122, [%rd88+36];
	mul.wide.s32 	%rd107, %r122, 8;
	add.s64 	%rd108, %rd4, %rd107;
	ld.global.f64 	%fd124, [%rd108];
	add.f64 	%fd125, %fd123, %fd124;
	ld.global.u32 	%r123, [%rd88+40];
	mul.wide.s32 	%rd109, %r123, 8;
	add.s64 	%rd110, %rd4, %rd109;
	ld.global.f64 	%fd126, [%rd110];
	add.f64 	%fd127, %fd125, %fd126;
	ld.global.u32 	%r124, [%rd88+44];
	mul.wide.s32 	%rd111, %r124, 8;
	add.s64 	%rd112, %rd4, %rd111;
	ld.global.f64 	%fd128, [%rd112];
	add.f64 	%fd129, %fd127, %fd128;
	ld.global.u32 	%r125, [%rd88+48];
	mul.wide.s32 	%rd113, %r125, 8;
	add.s64 	%rd114, %rd4, %rd113;
	ld.global.f64 	%fd130, [%rd114];
	add.f64 	%fd131, %fd129, %fd130;
	ld.global.u32 	%r126, [%rd88+52];
	mul.wide.s32 	%rd115, %r126, 8;
	add.s64 	%rd116, %rd4, %rd115;
	ld.global.f64 	%fd132, [%rd116];
	add.f64 	%fd133, %fd131, %fd132;
	ld.global.u32 	%r127, [%rd88+56];
	mul.wide.s32 	%rd117, %r127, 8;
	add.s64 	%rd118, %rd4, %rd117;
	ld.global.f64 	%fd134, [%rd118];
	add.f64 	%fd135, %fd133, %fd134;
	ld.global.u32 	%r128, [%rd88+60];
	mul.wide.s32 	%rd119, %r128, 8;
	add.s64 	%rd120, %rd4, %rd119;
	ld.global.f64 	%fd136, [%rd120];
	add.f64 	%fd247, %fd135, %fd136;
	add.s32 	%r192, %r192, 16;
	add.s32 	%r191, %r191, 16;
	setp.ne.s32 	%p13, %r192, 0;
	@%p13 bra 	$L__BB10_17;
$L__BB10_18:
	setp.eq.s32 	%p14, %r31, 0;
	@%p14 bra 	$L__BB10_27;
	and.b32  	%r39, %r30, 7;
	setp.lt.u32 	%p15, %r31, 8;
	@%p15 bra 	$L__BB10_21;
	add.s32 	%r129, %r194, %r28;
	mul.wide.s32 	%rd121, %r129, 4;
	add.s64 	%rd122, %rd1, %rd121;
	ld.global.u32 	%r130, [%rd122];
	mul.wide.s32 	%rd123, %r130, 8;
	add.s64 	%rd124, %rd4, %rd123;
	ld.global.f64 	%fd138, [%rd124];
	add.f64 	%fd139, %fd247, %fd138;
	ld.global.u32 	%r131, [%rd122+4];
	mul.wide.s32 	%rd125, %r131, 8;
	add.s64 	%rd126, %rd4, %rd125;
	ld.global.f64 	%fd140, [%rd126];
	add.f64 	%fd141, %fd139, %fd140;
	ld.global.u32 	%r132, [%rd122+8];
	mul.wide.s32 	%rd127, %r132, 8;
	add.s64 	%rd128, %rd4, %rd127;
	ld.global.f64 	%fd142, [%rd128];
	add.f64 	%fd143, %fd141, %fd142;
	ld.global.u32 	%r133, [%rd122+12];
	mul.wide.s32 	%rd129, %r133, 8;
	add.s64 	%rd130, %rd4, %rd129;
	ld.global.f64 	%fd144, [%rd130];
	add.f64 	%fd145, %fd143, %fd144;
	ld.global.u32 	%r134, [%rd122+16];
	mul.wide.s32 	%rd131, %r134, 8;
	add.s64 	%rd132, %rd4, %rd131;
	ld.global.f64 	%fd146, [%rd132];
	add.f64 	%fd147, %fd145, %fd146;
	ld.global.u32 	%r135, [%rd122+20];
	mul.wide.s32 	%rd133, %r135, 8;
	add.s64 	%rd134, %rd4, %rd133;
	ld.global.f64 	%fd148, [%rd134];
	add.f64 	%fd149, %fd147, %fd148;
	ld.global.u32 	%r136, [%rd122+24];
	mul.wide.s32 	%rd135, %r136, 8;
	add.s64 	%rd136, %rd4, %rd135;
	ld.global.f64 	%fd150, [%rd136];
	add.f64 	%fd151, %fd149, %fd150;
	ld.global.u32 	%r137, [%rd122+28];
	mul.wide.s32 	%rd137, %r137, 8;
	add.s64 	%rd138, %rd4, %rd137;
	ld.global.f64 	%fd152, [%rd138];
	add.f64 	%fd247, %fd151, %fd152;
	add.s32 	%r194, %r194, 8;
$L__BB10_21:
	setp.eq.s32 	%p16, %r39, 0;
	@%p16 bra 	$L__BB10_27;
	and.b32  	%r42, %r30, 3;
	setp.lt.u32 	%p17, %r39, 4;
	@%p17 bra 	$L__BB10_24;
	add.s32 	%r138, %r194, %r28;
	mul.wide.s32 	%rd139, %r138, 4;
	add.s64 	%rd140, %rd1, %rd139;
	ld.global.u32 	%r139, [%rd140];
	mul.wide.s32 	%rd141, %r139, 8;
	add.s64 	%rd142, %rd4, %rd141;
	ld.global.f64 	%fd154, [%rd142];
	add.f64 	%fd155, %fd247, %fd154;
	ld.global.u32 	%r140, [%rd140+4];
	mul.wide.s32 	%rd143, %r140, 8;
	add.s64 	%rd144, %rd4, %rd143;
	ld.global.f64 	%fd156, [%rd144];
	add.f64 	%fd157, %fd155, %fd156;
	ld.global.u32 	%r141, [%rd140+8];
	mul.wide.s32 	%rd145, %r141, 8;
	add.s64 	%rd146, %rd4, %rd145;
	ld.global.f64 	%fd158, [%rd146];
	add.f64 	%fd159, %fd157, %fd158;
	ld.global.u32 	%r142, [%rd140+12];
	mul.wide.s32 	%rd147, %r142, 8;
	add.s64 	%rd148, %rd4, %rd147;
	ld.global.f64 	%fd160, [%rd148];
	add.f64 	%fd247, %fd159, %fd160;
	add.s32 	%r194, %r194, 4;
$L__BB10_24:
	setp.eq.s32 	%p18, %r42, 0;
	@%p18 bra 	$L__BB10_27;
	add.s32 	%r197, %r194, %r28;
	neg.s32 	%r196, %r42;
$L__BB10_26:
	.pragma "nounroll";
	mul.wide.s32 	%rd149, %r197, 4;
	add.s64 	%rd150, %rd1, %rd149;
	ld.global.u32 	%r143, [%rd150];
	mul.wide.s32 	%rd151, %r143, 8;
	add.s64 	%rd152, %rd4, %rd151;
	ld.global.f64 	%fd161, [%rd152];
	add.f64 	%fd247, %fd247, %fd161;
	add.s32 	%r197, %r197, 1;
	add.s32 	%r196, %r196, 1;
	setp.ne.s32 	%p19, %r196, 0;
	@%p19 bra 	$L__BB10_26;
$L__BB10_27:
	rcp.rn.f64 	%fd163, %fd247;
	mul.wide.s32 	%rd153, %r4, 8;
	add.s64 	%rd154, %rd3, %rd153;
	st.global.f64 	[%rd154], %fd163;
	bar.sync 	0;
	ld.global.u32 	%r51, [%rd5];
	ld.global.u32 	%r52, [%rd5+4];
	sub.s32 	%r53, %r52, %r51;
	setp.lt.s32 	%p20, %r53, 1;
	mov.f64 	%fd256, 0d0000000000000000;
	@%p20 bra 	$L__BB10_40;
	ld.global.f64 	%fd27, [%rd6];
	and.b32  	%r54, %r53, 15;
	sub.s32 	%r145, %r51, %r52;
	setp.gt.u32 	%p21, %r145, -16;
	mov.f64 	%fd256, 0d0000000000000000;
	mov.b32 	%r201, 0;
	@%p21 bra 	$L__BB10_31;
	and.b32  	%r201, %r53, 2147483632;
	neg.s32 	%r199, %r201;
	add.s64 	%rd7, %rd2, 32;
	mov.f64 	%fd256, 0d0000000000000000;
	mov.u32 	%r198, %r51;
$L__BB10_30:
	.pragma "nounroll";
	mul.wide.s32 	%rd155, %r198, 4;
	add.s64 	%rd156, %rd7, %rd155;
	ld.global.u32 	%r146, [%rd156+-32];
	mul.wide.s32 	%rd157, %r146, 8;
	add.s64 	%rd158, %rd3, %rd157;
	ld.global.f64 	%fd167, [%rd158];
	fma.rn.f64 	%fd168, %fd27, %fd167, %fd256;
	ld.global.u32 	%r147, [%rd156+-28];
	mul.wide.s32 	%rd159, %r147, 8;
	add.s64 	%rd160, %rd3, %rd159;
	ld.global.f64 	%fd169, [%rd160];
	fma.rn.f64 	%fd170, %fd27, %fd169, %fd168;
	ld.global.u32 	%r148, [%rd156+-24];
	mul.wide.s32 	%rd161, %r148, 8;
	add.s64 	%rd162, %rd3, %rd161;
	ld.global.f64 	%fd171, [%rd162];
	fma.rn.f64 	%fd172, %fd27, %fd171, %fd170;
	ld.global.u32 	%r149, [%rd156+-20];
	mul.wide.s32 	%rd163, %r149, 8;
	add.s64 	%rd164, %rd3, %rd163;
	ld.global.f64 	%fd173, [%rd164];
	fma.rn.f64 	%fd174, %fd27, %fd173, %fd172;
	ld.global.u32 	%r150, [%rd156+-16];
	mul.wide.s32 	%rd165, %r150, 8;
	add.s64 	%rd166, %rd3, %rd165;
	ld.global.f64 	%fd175, [%rd166];
	fma.rn.f64 	%fd176, %fd27, %fd175, %fd174;
	ld.global.u32 	%r151, [%rd156+-12];
	mul.wide.s32 	%rd167, %r151, 8;
	add.s64 	%rd168, %rd3, %rd167;
	ld.global.f64 	%fd177, [%rd168];
	fma.rn.f64 	%fd178, %fd27, %fd177, %fd176;
	ld.global.u32 	%r152, [%rd156+-8];
	mul.wide.s32 	%rd169, %r152, 8;
	add.s64 	%rd170, %rd3, %rd169;
	ld.global.f64 	%fd179, [%rd170];
	fma.rn.f64 	%fd180, %fd27, %fd179, %fd178;
	ld.global.u32 	%r153, [%rd156+-4];
	mul.wide.s32 	%rd171, %r153, 8;
	add.s64 	%rd172, %rd3, %rd171;
	ld.global.f64 	%fd181, [%rd172];
	fma.rn.f64 	%fd182, %fd27, %fd181, %fd180;
	ld.global.u32 	%r154, [%rd156];
	mul.wide.s32 	%rd173, %r154, 8;
	add.s64 	%rd174, %rd3, %rd173;
	ld.global.f64 	%fd183, [%rd174];
	fma.rn.f64 	%fd184, %fd27, %fd183, %fd182;
	ld.global.u32 	%r155, [%rd156+4];
	mul.wide.s32 	%rd175, %r155, 8;
	add.s64 	%rd176, %rd3, %rd175;
	ld.global.f64 	%fd185, [%rd176];
	fma.rn.f64 	%fd186, %fd27, %fd185, %fd184;
	ld.global.u32 	%r156, [%rd156+8];
	mul.wide.s32 	%rd177, %r156, 8;
	add.s64 	%rd178, %rd3, %rd177;
	ld.global.f64 	%fd187, [%rd178];
	fma.rn.f64 	%fd188, %fd27, %fd187, %fd186;
	ld.global.u32 	%r157, [%rd156+12];
	mul.wide.s32 	%rd179, %r157, 8;
	add.s64 	%rd180, %rd3, %rd179;
	ld.global.f64 	%fd189, [%rd180];
	fma.rn.f64 	%fd190, %fd27, %fd189, %fd188;
	ld.global.u32 	%r158, [%rd156+16];
	mul.wide.s32 	%rd181, %r158, 8;
	add.s64 	%rd182, %rd3, %rd181;
	ld.global.f64 	%fd191, [%rd182];
	fma.rn.f64 	%fd192, %fd27, %fd191, %fd190;
	ld.global.u32 	%r159, [%rd156+20];
	mul.wide.s32 	%rd183, %r159, 8;
	add.s64 	%rd184, %rd3, %rd183;
	ld.global.f64 	%fd193, [%rd184];
	fma.rn.f64 	%fd194, %fd27, %fd193, %fd192;
	ld.global.u32 	%r160, [%rd156+24];
	mul.wide.s32 	%rd185, %r160, 8;
	add.s64 	%rd186, %rd3, %rd185;
	ld.global.f64 	%fd195, [%rd186];
	fma.rn.f64 	%fd196, %fd27, %fd195, %fd194;
	ld.global.u32 	%r161, [%rd156+28];
	mul.wide.s32 	%rd187, %r161, 8;
	add.s64 	%rd188, %rd3, %rd187;
	ld.global.f64 	%fd197, [%rd188];
	fma.rn.f64 	%fd256, %fd27, %fd197, %fd196;
	add.s32 	%r199, %r199, 16;
	add.s32 	%r198, %r198, 16;
	setp.ne.s32 	%p22, %r199, 0;
	@%p22 bra 	$L__BB10_30;
$L__BB10_31:
	setp.eq.s32 	%p23, %r54, 0;
	@%p23 bra 	$L__BB10_40;
	and.b32  	%r62, %r53, 7;
	setp.lt.u32 	%p24, %r54, 8;
	@%p24 bra 	$L__BB10_34;
	add.s32 	%r162, %r201, %r51;
	mul.wide.s32 	%rd189, %r162, 4;
	add.s64 	%rd190, %rd2, %rd189;
	ld.global.u32 	%r163, [%rd190];
	mul.wide.s32 	%rd191, %r163, 8;
	add.s64 	%rd192, %rd3, %rd191;
	ld.global.f64 	%fd199, [%rd192];
	fma.rn.f64 	%fd200, %fd27, %fd199, %fd256;
	ld.global.u32 	%r164, [%rd190+4];
	mul.wide.s32 	%rd193, %r164, 8;
	add.s64 	%rd194, %rd3, %rd193;
	ld.global.f64 	%fd201, [%rd194];
	fma.rn.f64 	%fd202, %fd27, %fd201, %fd200;
	ld.global.u32 	%r165, [%rd190+8];
	mul.wide.s32 	%rd195, %r165, 8;
	add.s64 	%rd196, %rd3, %rd195;
	ld.global.f64 	%fd203, [%rd196];
	fma.rn.f64 	%fd204, %fd27, %fd203, %fd202;
	ld.global.u32 	%r166, [%rd190+12];
	mul.wide.s32 	%rd197, %r166, 8;
	add.s64 	%rd198, %rd3, %rd197;
	ld.global.f64 	%fd205, [%rd198];
	fma.rn.f64 	%fd206, %fd27, %fd205, %fd204;
	ld.global.u32 	%r167, [%rd190+16];
	mul.wide.s32 	%rd199, %r167, 8;
	add.s64 	%rd200, %rd3, %rd199;
	ld.global.f64 	%fd207, [%rd200];
	fma.rn.f64 	%fd208, %fd27, %fd207, %fd206;
	ld.global.u32 	%r168, [%rd190+20];
	mul.wide.s32 	%rd201, %r168, 8;
	add.s64 	%rd202, %rd3, %rd201;
	ld.global.f64 	%fd209, [%rd202];
	fma.rn.f64 	%fd210, %fd27, %fd209, %fd208;
	ld.global.u32 	%r169, [%rd190+24];
	mul.wide.s32 	%rd203, %r169, 8;
	add.s64 	%rd204, %rd3, %rd203;
	ld.global.f64 	%fd211, [%rd204];
	fma.rn.f64 	%fd212, %fd27, %fd211, %fd210;
	ld.global.u32 	%r170, [%rd190+28];
	mul.wide.s32 	%rd205, %r170, 8;
	add.s64 	%rd206, %rd3, %rd205;
	ld.global.f64 	%fd213, [%rd206];
	fma.rn.f64 	%fd256, %fd27, %fd213, %fd212;
	add.s32 	%r201, %r201, 8;
$L__BB10_34:
	setp.eq.s32 	%p25, %r62, 0;
	@%p25 bra 	$L__BB10_40;
	and.b32  	%r65, %r53, 3;
	setp.lt.u32 	%p26, %r62, 4;
	@%p26 bra 	$L__BB10_37;
	add.s32 	%r171, %r201, %r51;
	mul.wide.s32 	%rd207, %r171, 4;
	add.s64 	%rd208, %rd2, %rd207;
	ld.global.u32 	%r172, [%rd208];
	mul.wide.s32 	%rd209, %r172, 8;
	add.s64 	%rd210, %rd3, %rd209;
	ld.global.f64 	%fd215, [%rd210];
	fma.rn.f64 	%fd216, %fd27, %fd215, %fd256;
	ld.global.u32 	%r173, [%rd208+4];
	mul.wide.s32 	%rd211, %r173, 8;
	add.s64 	%rd212, %rd3, %rd211;
	ld.global.f64 	%fd217, [%rd212];
	fma.rn.f64 	%fd218, %fd27, %fd217, %fd216;
	ld.global.u32 	%r174, [%rd208+8];
	mul.wide.s32 	%rd213, %r174, 8;
	add.s64 	%rd214, %rd3, %rd213;
	ld.global.f64 	%fd219, [%rd214];
	fma.rn.f64 	%fd220, %fd27, %fd219, %fd218;
	ld.global.u32 	%r175, [%rd208+12];
	mul.wide.s32 	%rd215, %r175, 8;
	add.s64 	%rd216, %rd3, %rd215;
	ld.global.f64 	%fd221, [%rd216];
	fma.rn.f64 	%fd256, %fd27, %fd221, %fd220;
	add.s32 	%r201, %r201, 4;
$L__BB10_37:
	setp.eq.s32 	%p27, %r65, 0;
	@%p27 bra 	$L__BB10_40;
	add.s32 	%r204, %r201, %r51;
	neg.s32 	%r203, %r65;
$L__BB10_39:
	.pragma "nounroll";
	mul.wide.s32 	%rd217, %r204, 4;
	add.s64 	%rd218, %rd2, %rd217;
	ld.global.u32 	%r176, [%rd218];
	mul.wide.s32 	%rd219, %r176, 8;
	add.s64 	%rd220, %rd3, %rd219;
	ld.global.f64 	%fd222, [%rd220];
	fma.rn.f64 	%fd256, %fd27, %fd222, %fd256;
	add.s32 	%r204, %r204, 1;
	add.s32 	%r203, %r203, 1;
	setp.ne.s32 	%p28, %r203, 0;
	@%p28 bra 	$L__BB10_39;
$L__BB10_40:
	mov.f64 	%fd223, 0d3FF0000000000000;
	sub.f64 	%fd224, %fd223, %fd256;
	abs.f64 	%fd225, %fd224;
	shl.b32 	%r177, %r3, 3;
	mov.u32 	%r178, _ZZ7scaleskPiS_S_S_PdS0_iS0_E11partial_max;
	add.s32 	%r74, %r178, %r177;
	st.shared.f64 	[%r74], %fd225;
	bar.sync 	0;
	setp.lt.u32 	%p29, %r2, 2;
	@%p29 bra 	$L__BB10_45;
	mov.b32 	%r205, 1;
$L__BB10_42:
	shl.b32 	%r76, %r205, 1;
	add.s32 	%r180, %r76, -1;
	and.b32  	%r181, %r180, %r3;
	setp.ne.s32 	%p30, %r181, 0;
	@%p30 bra 	$L__BB10_44;
	ld.shared.f64 	%fd226, [%r74];
	shl.b32 	%r182, %r205, 3;
	add.s32 	%r183, %r74, %r182;
	ld.shared.f64 	%fd227, [%r183];
	setp.ge.f64 	%p31, %fd226, %fd227;
	selp.f64 	%fd228, %fd226, %fd227, %p31;
	st.shared.f64 	[%r74], %fd228;
$L__BB10_44:
	bar.sync 	0;
	setp.lt.u32 	%p32, %r76, %r2;
	mov.u32 	%r205, %r76;
	@%p32 bra 	$L__BB10_42;
$L__BB10_45:
	setp.ne.s32 	%p33, %r3, 0;
	@%p33 bra 	$L__BB10_47;
	ld.shared.f64 	%fd229, [_ZZ7scaleskPiS_S_S_PdS0_iS0_E11partial_max];
	cvta.to.global.u64 	%rd221, %rd10;
	mul.wide.u32 	%rd222, %r1, 8;
	add.s64 	%rd223, %rd221, %rd222;
	st.global.f64 	[%rd223], %fd229;
$L__BB10_47:
	ret;

}
	// .globl	_Z15final_reductionPd
.visible .entry _Z15final_reductionPd(
	.param .u64 .ptr .align 1 _Z15final_reductionPd_param_0
)
{
	.reg .pred 	%p<6>;
	.reg .b32 	%r<16>;
	.reg .b64 	%rd<7>;
	.reg .b64 	%fd<6>;
	// demoted variable
	.shared .align 8 .b8 _ZZ15final_reductionPdE11partial_max[2048];
	ld.param.u64 	%rd2, [_Z15final_reductionPd_param_0];
	cvta.to.global.u64 	%rd1, %rd2;
	mov.u32 	%r1, %ctaid.x;
	mov.u32 	%r2, %ntid.x;
	mov.u32 	%r3, %tid.x;
	mad.lo.s32 	%r7, %r1, %r2, %r3;
	mul.wide.s32 	%rd3, %r7, 8;
	add.s64 	%rd4, %rd1, %rd3;
	ld.global.f64 	%fd1, [%rd4];
	shl.b32 	%r8, %r3, 3;
	mov.u32 	%r9, _ZZ15final_reductionPdE11partial_max;
	add.s32 	%r4, %r9, %r8;
	st.shared.f64 	[%r4], %fd1;
	setp.lt.u32 	%p1, %r2, 2;
	@%p1 bra 	$L__BB11_5;
	mov.b32 	%r15, 1;
$L__BB11_2:
	shl.b32 	%r6, %r15, 1;
	add.s32 	%r11, %r6, -1;
	and.b32  	%r12, %r11, %r3;
	setp.ne.s32 	%p2, %r12, 0;
	@%p2 bra 	$L__BB11_4;
	ld.shared.f64 	%fd2, [%r4];
	shl.b32 	%r13, %r15, 3;
	add.s32 	%r14, %r4, %r13;
	ld.shared.f64 	%fd3, [%r14];
	setp.ge.f64 	%p3, %fd2, %fd3;
	selp.f64 	%fd4, %fd2, %fd3, %p3;
	st.shared.f64 	[%r4], %fd4;
$L__BB11_4:
	bar.sync 	0;
	setp.lt.u32 	%p4, %r6, %r2;
	mov.u32 	%r15, %r6;
	@%p4 bra 	$L__BB11_2;
$L__BB11_5:
	setp.ne.s32 	%p5, %r3, 0;
	@%p5 bra 	$L__BB11_7;
	ld.shared.f64 	%fd5, [_ZZ15final_reductionPdE11partial_max];
	mul.wide.u32 	%rd5, %r1, 8;
	add.s64 	%rd6, %rd1, %rd5;
	st.global.f64 	[%rd6], %fd5;
$L__BB11_7:
	ret;

}


// ===== COMPILED SASS (sm_100) =====

	.target	sm_100

	.elftype	@"ET_EXEC"


//--------------------- .note.nv.tkinfo           --------------------------
	.section	.note.nv.tkinfo,"",@"SHT_NOTE"
	.sectionflags	@"SHF_NOTE_NV_TKINFO"
	.tkinfo
        /*0018*/ 	.word	0x00000002
        /*0030*/ 	.string	""
        /*0030*/ 	.string	"ptxas"
        /*0030*/ 	.string	"Cuda compilation tools, release 13.0, V13.0.88"
        /*0030*/ 	.string	"Build cuda_13.0.r13.0/compiler.36424714_0"
        /*0030*/ 	.string	"-arch sm_100 -m 64 "



//--------------------- .note.nv.cuinfo           --------------------------
	.section	.note.nv.cuinfo,"",@"SHT_NOTE"
	.sectionflags	@"SHF_NOTE_NV_CUINFO"
        /*0018*/ 	.short	0x0002
        /*001a*/ 	.short	0x0064
        /*001c*/ 	.short	0x0082
	.zero		2


//--------------------- .nv.info                  --------------------------
	.section	.nv.info,"",@"SHT_CUDA_INFO"
	.align	4


	//----- nvinfo : EIATTR_REGCOUNT
	.align		4
        /*0000*/ 	.byte	0x04, 0x2f
        /*0002*/ 	.short	(.L_1 - .L_0)
	.align		4
.L_0:
        /*0004*/ 	.word	index@(_Z11row_scaleskPiS_S_S_PdS0_i)
        /*0008*/ 	.word	0x00000010


	//----- nvinfo : EIATTR_FRAME_SIZE
	.align		4
.L_1:
        /*000c*/ 	.byte	0x04, 0x11
        /*000e*/ 	.short	(.L_3 - .L_2)
	.align		4
.L_2:
        /*0010*/ 	.word	index@($__internal_8_$__cuda_sm20_dblrcp_rn_slowpath_v3)
        /*0014*/ 	.word	0x00000000


	//----- nvinfo : EIATTR_FRAME_SIZE
	.align		4
.L_3:
        /*0018*/ 	.byte	0x04, 0x11
        /*001a*/ 	.short	(.L_5 - .L_4)
	.align		4
.L_4:
        /*001c*/ 	.word	index@(_Z11row_scaleskPiS_S_S_PdS0_i)
        /*0020*/ 	.word	0x00000000


	//----- nvinfo : EIATTR_REGCOUNT
	.align		4
.L_5:
        /*0024*/ 	.byte	0x04, 0x2f
        /*0026*/ 	.short	(.L_7 - .L_6)
	.align		4
.L_6:
        /*0028*/ 	.word	index@(_Z16less_row_scaleskPiS_S_S_PdS0_i)
        /*002c*/ 	.word	0x00000020


	//----- nvinfo : EIATTR_FRAME_SIZE
	.align		4
.L_7:
        /*0030*/ 	.byte	0x04, 0x11
        /*0032*/ 	.short	(.L_9 - .L_8)
	.align		4
.L_8:
        /*0034*/ 	.word	index@($__internal_7_$__cuda_sm20_dblrcp_rn_slowpath_v3)
        /*0038*/ 	.word	0x00000000


	//----- nvinfo : EIATTR_FRAME_SIZE
	.align		4
.L_9:
        /*003c*/ 	.byte	0x04, 0x11
        /*003e*/ 	.short	(.L_11 - .L_10)
	.align		4
.L_10:
        /*0040*/ 	.word	index@(_Z16less_row_scaleskPiS_S_S_PdS0_i)
        /*0044*/ 	.word	0x00000000


	//----- nvinfo : EIATTR_REGCOUNT
	.align		4
.L_11:
        /*0048*/ 	.byte	0x04, 0x2f
        /*004a*/ 	.short	(.L_13 - .L_12)
	.align		4
.L_12:
        /*004c*/ 	.word	index@(_Z11col_scaleskPiS_S_S_PdS0_i)
        /*0050*/ 	.word	0x00000010


	//----- nvinfo : EIATTR_FRAME_SIZE
	.align		4
.L_13:
        /*0054*/ 	.byte	0x04, 0x11
        /*0056*/ 	.short	(.L_15 - .L_14)
	.align		4
.L_14:
        /*0058*/ 	.word	index@($__internal_6_$__cuda_sm20_dblrcp_rn_slowpath_v3)
        /*005c*/ 	.word	0x00000000


	//----- nvinfo : EIATTR_FRAME_SIZE
	.align		4
.L_15:
        /*0060*/ 	.byte	0x04, 0x11
        /*0062*/ 	.short	(.L_17 - .L_16)
	.align		4
.L_16:
        /*0064*/ 	.word	index@(_Z11col_scaleskPiS_S_S_PdS0_i)
        /*0068*/ 	.word	0x00000000


	//----- nvinfo : EIATTR_REGCOUNT
	.align		4
.L_17:
        /*006c*/ 	.byte	0x04, 0x2f
        /*006e*/ 	.short	(.L_19 - .L_18)
	.align		4
.L_18:
        /*0070*/ 	.word	index@(_Z16less_col_scaleskPiS_S_S_PdS0_i)
        /*0074*/ 	.word	0x00000020


	//----- nvinfo : EIATTR_FRAME_SIZE
	.align		4
.L_19:
        /*0078*/ 	.byte	0x04, 0x11
        /*007a*/ 	.short	(.L_21 - .L_20)
	.align		4
.L_20:
        /*007c*/ 	.word	index@($__internal_5_$__cuda_sm20_dblrcp_rn_slowpath_v3)
        /*0080*/ 	.word	0x00000000


	//----- nvinfo : EIATTR_FRAME_SIZE
	.align		4
.L_21:
        /*0084*/ 	.byte	0x04, 0x11
        /*0086*/ 	.short	(.L_23 - .L_22)
	.align		4
.L_22:
        /*0088*/ 	.word	index@(_Z16less_col_scaleskPiS_S_S_PdS0_i)
        /*008c*/ 	.word	0x00000000


	//----- nvinfo : EIATTR_REGCOUNT
	.align		4
.L_23:
        /*0090*/ 	.byte	0x04, 0x2f
        /*0092*/ 	.short	(.L_25 - .L_24)
	.align		4
.L_24:
        /*0094*/ 	.word	index@(_Z28code_optimized_error_scaleskPiS_S_S_PdS0_iS0_)
        /*0098*/ 	.word	0x00000020


	//----- nvinfo : EIATTR_FRAME_SIZE
	.align		4
.L_25:
        /*009c*/ 	.byte	0x04, 0x11
        /*009e*/ 	.short	(.L_27 - .L_26)
	.align		4
.L_26:
        /*00a0*/ 	.word	index@($__internal_4_$__cuda_sm20_dblrcp_rn_slowpath_v3)
        /*00a4*/ 	.word	0x00000000


	//----- nvinfo : EIATTR_FRAME_SIZE
	.align		4
.L_27:
        /*00a8*/ 	.byte	0x04, 0x11
        /*00aa*/ 	.short	(.L_29 - .L_28)
	.align		4
.L_28:
        /*00ac*/ 	.word	index@(_Z28code_optimized_error_scaleskPiS_S_S_PdS0_iS0_)
        /*00b0*/ 	.word	0x00000000


	//----- nvinfo : EIATTR_REGCOUNT
	.align		4
.L_29:
        /*00b4*/ 	.byte	0x04, 0x2f
        /*00b6*/ 	.short	(.L_31 - .L_30)
	.align		4
.L_30:
        /*00b8*/ 	.word	index@(_Z13error_scaleskPiS_S_S_PdS0_iRd)
        /*00bc*/ 	.word	0x00000004


	//----- nvinfo : EIATTR_FRAME_SIZE
	.align		4
.L_31:
        /*00c0*/ 	.byte	0x04, 0x11
        /*00c2*/ 	.short	(.L_33 - .L_32)
	.align		4
.L_32:
        /*00c4*/ 	.word	index@(_Z13error_scaleskPiS_S_S_PdS0_iRd)
        /*00c8*/ 	.word	0x00000000


	//----- nvinfo : EIATTR_REGCOUNT
	.align		4
.L_33:
        /*00cc*/ 	.byte	0x04, 0x2f
        /*00ce*/ 	.short	(.L_35 - .L_34)
	.align		4
.L_34:
        /*00d0*/ 	.word	index@(_Z18less_error_scaleskPiS_S_S_PdS0_iS0_)
        /*00d4*/ 	.word	0x00000020


	//----- nvinfo : EIATTR_FRAME_SIZE
	.align		4
.L_35:
        /*00d8*/ 	.byte	0x04, 0x11
        /*00da*/ 	.short	(.L_37 - .L_36)
	.align		4
.L_36:
        /*00dc*/ 	.word	index@($__internal_3_$__cuda_sm20_dblrcp_rn_slowpath_v3)
        /*00e0*/ 	.word	0x00000000


	//----- nvinfo : EIATTR_FRAME_SIZE
	.align		4
.L_37:
        /*00e4*/ 	.byte	0x04, 0x11
        /*00e6*/ 	.short	(.L_39 - .L_38)
	.align		4
.L_38:
        /*00e8*/ 	.word	index@(_Z18less_error_scaleskPiS_S_S_PdS0_iS0_)
        /*00ec*/ 	.word	0x00000000


	//----- nvinfo : EIATTR_REGCOUNT
	.align		4
.L_39:
        /*00f0*/ 	.byte	0x04, 0x2f
        /*00f2*/ 	.short	(.L_41 - .L_40)
	.align		4
.L_40:
        /*00f4*/ 	.word	index@(_Z27non_optimized_error_scaleskPiS_S_S_PdS0_iS0_)
        /*00f8*/ 	.word	0x00000020


	//----- nvinfo : EIATTR_FRAME_SIZE
	.align		4
.L_41:
        /*00fc*/ 	.byte	0x04, 0x11
        /*00fe*/ 	.short	(.L_43 - .L_42)
	.align		4
.L_42:
        /*0100*/ 	.word	index@(_Z27non_optimized_error_scaleskPiS_S_S_PdS0_iS0_)
        /*0104*/ 	.word	0x00000000


	//----- nvinfo : EIATTR_REGCOUNT
	.align		4
.L_43:
        /*0108*/ 	.byte	0x04, 0x2f
        /*010a*/ 	.short	(.L_45 - .L_44)
	.align		4
.L_44:
        /*010c*/ 	.word	index@(_Z23optimized_error_scaleskPiS_S_S_PdS0_iS0_)
        /*0110*/ 	.word	0x00000020


	//----- nvinfo : EIATTR_FRAME_SIZE
	.align		4
.L_45:
        /*0114*/ 	.byte	0x04, 0x11
        /*0116*/ 	.short	(.L_47 - .L_46)
	.align		4
.L_46:
        /*0118*/ 	.word	index@($__internal_2_$__cuda_sm20_dblrcp_rn_slowpath_v3)
        /*011c*/ 	.word	0x00000000


	//----- nvinfo : EIATTR_FRAME_SIZE
	.align		4
.L_47:
        /*0120*/ 	.byte	0x04, 0x11
        /*0122*/ 	.short	(.L_49 - .L_48)
	.align		4
.L_48:
        /*0124*/ 	.word	index@(_Z23optimized_error_scaleskPiS_S_S_PdS0_iS0_)
        /*0128*/ 	.word	0x00000000


	//----- nvinfo : EIATTR_REGCOUNT
	.align		4
.L_49:
        /*012c*/ 	.byte	0x04, 0x2f
        /*012e*/ 	.short	(.L_51 - .L_50)
	.align		4
.L_50:
        /*0130*/ 	.word	index@(_Z25no_conflict_error_scaleskPiS_S_S_PdS0_iS0_)
        /*0134*/ 	.word	0x00000020


	//----- nvinfo : EIATTR_FRAME_SIZE
	.align		4
.L_51:
        /*0138*/ 	.byte	0x04, 0x11
        /*013a*/ 	.short	(.L_53 - .L_52)
	.align		4
.L_52:
        /*013c*/ 	.word	index@($__internal_1_$__cuda_sm20_dblrcp_rn_slowpath_v3)
        /*0140*/ 	.word	0x00000000


	//----- nvinfo : EIATTR_FRAME_SIZE
	.align		4
.L_53:
        /*0144*/ 	.byte	0x04, 0x11
        /*0146*/ 	.short	(.L_55 - .L_54)
	.align		4
.L_54:
        /*0148*/ 	.word	index@(_Z25no_conflict_error_scaleskPiS_S_S_PdS0_iS0_)
        /*014c*/ 	.word	0x00000000


	//----- nvinfo : EIATTR_REGCOUNT
	.align		4
.L_55:
        /*0150*/ 	.byte	0x04, 0x2f
        /*0152*/ 	.short	(.L_57 - .L_56)
	.align		4
.L_56:
        /*0154*/ 	.word	index@(_Z7scaleskPiS_S_S_PdS0_iS0_)
        /*0158*/ 	.word	0x00000020


	//----- nvinfo : EIATTR_FRAME_SIZE
	.align		4
.L_57:
        /*015c*/ 	.byte	0x04, 0x11
        /*015e*/ 	.short	(.L_59 - .L_58)
	.align		4
.L_58:
        /*0160*/ 	.word	index@($__internal_0_$__cuda_sm20_dblrcp_rn_slowpath_v3)
        /*0164*/ 	.word	0x00000000


	//----- nvinfo : EIATTR_FRAME_SIZE
	.align		4
.L_59:
        /*0168*/ 	.byte	0x04, 0x11
        /*016a*/ 	.short	(.L_61 - .L_60)
	.align		4
.L_60:
        /*016c*/ 	.word	index@(_Z7scaleskPiS_S_S_PdS0_iS0_)
        /*0170*/ 	.word	0x00000000


	//----- nvinfo : EIATTR_REGCOUNT
	.align		4
.L_61:
        /*0174*/ 	.byte	0x04, 0x2f
        /*0176*/ 	.short	(.L_63 - .L_62)
	.align		4
.L_62:
        /*0178*/ 	.word	index@(_Z15final_reductionPd)
        /*017c*/ 	.word	0x0000000c


	//----- nvinfo : EIATTR_FRAME_SIZE
	.align		4
.L_63:
        /*0180*/ 	.byte	0x04, 0x11
        /*0182*/ 	.short	(.L_65 - .L_64)
	.align		4
.L_64:
        /*0184*/ 	.word	index@(_Z15final_reductionPd)
        /*0188*/ 	.word	0x00000000


	//----- nvinfo : EIATTR_MIN_STACK_SIZE
	.align		4
.L_65:
        /*018c*/ 	.byte	0x04, 0x12
        /*018e*/ 	.short	(.L_67 - .L_66)
	.align		4
.L_66:
        /*0190*/ 	.word	index@(_Z15final_reductionPd)
        /*0194*/ 	.word	0x00000000


	//----- nvinfo : EIATTR_MIN_STACK_SIZE
	.align		4
.L_67:
        /*0198*/ 	.byte	0x04, 0x12
        /*019a*/ 	.short	(.L_69 - .L_68)
	.align		4
.L_68:
        /*019c*/ 	.word	index@(_Z7scaleskPiS_S_S_PdS0_iS0_)
        /*01a0*/ 	.word	0x00000000


	//----- nvinfo : EIATTR_MIN_STACK_SIZE
	.align		4
.L_69:
        /*01a4*/ 	.byte	0x04, 0x12
        /*01a6*/ 	.short	(.L_71 - .L_70)
	.align		4
.L_70:
        /*01a8*/ 	.word	index@(_Z25no_conflict_error_scaleskPiS_S_S_PdS0_iS0_)
        /*01ac*/ 	.word	0x00000000


	//----- nvinfo : EIATTR_MIN_STACK_SIZE
	.align		4
.L_71:
        /*01b0*/ 	.byte	0x04, 0x12
        /*01b2*/ 	.short	(.L_73 - .L_72)
	.align		4
.L_72:
        /*01b4*/ 	.word	index@(_Z23optimized_error_scaleskPiS_S_S_PdS0_iS0_)
        /*01b8*/ 	.word	0x00000000


	//----- nvinfo : EIATTR_MIN_STACK_SIZE
	.align		4
.L_73:
        /*01bc*/ 	.byte	0x04, 0x12
        /*01be*/ 	.short	(.L_75 - .L_74)
	.align		4
.L_74:
        /*01c0*/ 	.word	index@(_Z27non_optimized_error_scaleskPiS_S_S_PdS0_iS0_)
        /*01c4*/ 	.word	0x00000000


	//----- nvinfo : EIATTR_MIN_STACK_SIZE
	.align		4
.L_75:
        /*01c8*/ 	.byte	0x04, 0x12
        /*01ca*/ 	.short	(.L_77 - .L_76)
	.align		4
.L_76:
        /*01cc*/ 	.word	index@(_Z18less_error_scaleskPiS_S_S_PdS0_iS0_)
        /*01d0*/ 	.word	0x00000000


	//----- nvinfo : EIATTR_MIN_STACK_SIZE
	.align		4
.L_77:
        /*01d4*/ 	.byte	0x04, 0x12
        /*01d6*/ 	.short	(.L_79 - .L_78)
	.align		4
.L_78:
        /*01d8*/ 	.word	index@(_Z13error_scaleskPiS_S_S_PdS0_iRd)
        /*01dc*/ 	.word	0x00000000


	//----- nvinfo : EIATTR_MIN_STACK_SIZE
	.align		4
.L_79:
        /*01e0*/ 	.byte	0x04, 0x12
        /*01e2*/ 	.short	(.L_81 - .L_80)
	.align		4
.L_80:
        /*01e4*/ 	.word	index@(_Z28code_optimized_error_scaleskPiS_S_S_PdS0_iS0_)
        /*01e8*/ 	.word	0x00000000


	//----- nvinfo : EIATTR_MIN_STACK_SIZE
	.align		4
.L_81:
        /*01ec*/ 	.byte	0x04, 0x12
        /*01ee*/ 	.short	(.L_83 - .L_82)
	.align		4
.L_82:
        /*01f0*/ 	.word	index@(_Z16less_col_scaleskPiS_S_S_PdS0_i)
        /*01f4*/ 	.word	0x00000000


	//----- nvinfo : EIATTR_MIN_STACK_SIZE
	.align		4
.L_83:
        /*01f8*/ 	.byte	0x04, 0x12
        /*01fa*/ 	.short	(.L_85 - .L_84)
	.align		4
.L_84:
        /*01fc*/ 	.word	index@(_Z11col_scaleskPiS_S_S_PdS0_i)
        /*0200*/ 	.word	0x00000000


	//----- nvinfo : EIATTR_MIN_STACK_SIZE
	.align		4
.L_85:
        /*0204*/ 	.byte	0x04, 0x12
        /*0206*/ 	.short	(.L_87 - .L_86)
	.align		4
.L_86:
        /*0208*/ 	.word	index@(_Z16less_row_scaleskPiS_S_S_PdS0_i)
        /*020c*/ 	.word	0x00000000


	//----- nvinfo : EIATTR_MIN_STACK_SIZE
	.align		4
.L_87:
        /*0210*/ 	.byte	0x04, 0x12
        /*0212*/ 	.short	(.L_89 - .L_88)
	.align		4
.L_88:
        /*0214*/ 	.word	index@(_Z11row_scaleskPiS_S_S_PdS0_i)
        /*0218*/ 	.word	0x00000000
.L_89:


//--------------------- .nv.compat                --------------------------
	.section	.nv.compat,"",@"SHT_CUDA_COMPAT_INFO"
	.align	4
        /*0000*/ 	.byte	0x02, 0x09, 0x00, 0x00, 0x02, 0x02, 0x01, 0x00, 0x02, 0x05, 0x05, 0x00, 0x03, 0x07, 0x01, 0x01
        /*0010*/ 	.byte	0x02, 0x03, 0x00, 0x00, 0x02, 0x06, 0x01, 0x00, 0x04, 0x0b, 0x08, 0x00, 0x01, 0x00, 0x00, 0x00
        /*0020*/ 	.byte	0x00, 0x00, 0x00, 0x00


//--------------------- .nv.info._Z15final_reductionPd --------------------------
	.section	.nv.info._Z15final_reductionPd,"",@"SHT_CUDA_INFO"
	.sectionflags	@""
	.align	4


	//----- nvinfo : EIATTR_CUDA_API_VERSION
	.align		4
        /*0000*/ 	.byte	0x04, 0x37
        /*0002*/ 	.short	(.L_91 - .L_90)
.L_90:
        /*0004*/ 	.word	0x00000082


	//----- nvinfo : EIATTR_KPARAM_INFO
	.align		4
.L_91:
        /*0008*/ 	.byte	0x04, 0x17
        /*000a*/ 	.short	(.L_93 - .L_92)
.L_92:
        /*000c*/ 	.word	0x00000000
        /*0010*/ 	.short	0x0000
        /*0012*/ 	.short	0x0000
        /*0014*/ 	.byte	0x00, 0xf5, 0x21, 0x00


	//----- nvinfo : EIATTR_SPARSE_MMA_MASK
	.align		4
.L_93:
        /*0018*/ 	.byte	0x03, 0x50
        /*001a*/ 	.short	0x0000


	//----- nvinfo : EIATTR_MAXREG_COUNT
	.align		4
        /*001c*/ 	.byte	0x03, 0x1b
        /*001e*/ 	.short	0x00ff


	//----- nvinfo : EIATTR_NUM_BARRIERS
	.align		4
        /*0020*/ 	.byte	0x02, 0x4c
        /*0022*/ 	.byte	0x01
	.zero		1


	//----- nvinfo : EIATTR_MERCURY_ISA_VERSION
	.align		4
        /*0024*/ 	.byte	0x03, 0x5f
        /*0026*/ 	.short	0x0101


	//----- nvinfo : EIATTR_VRC_CTA_INIT_COUNT
	.align		4
        /*0028*/ 	.byte	0x02, 0x4a
	.zero		1
	.zero		1


	//----- nvinfo : EIATTR_EXIT_INSTR_OFFSETS
	.align		4
        /*002c*/ 	.byte	0x04, 0x1c
        /*002e*/ 	.short	(.L_95 - .L_94)


	//   ....[0]....
.L_94:
        /*0030*/ 	.word	0x00000200


	//   ....[1]....
        /*0034*/ 	.word	0x00000280


	//----- nvinfo : EIATTR_CBANK_PARAM_SIZE
	.align		4
.L_95:
        /*0038*/ 	.byte	0x03, 0x19
        /*003a*/ 	.short	0x0008


	//----- nvinfo : EIATTR_PARAM_CBANK
	.align		4
        /*003c*/ 	.byte	0x04, 0x0a
        /*003e*/ 	.short	(.L_97 - .L_96)
	.align		4
.L_96:
        /*0040*/ 	.word	index@(.nv.constant0._Z15final_reductionPd)
        /*0044*/ 	.short	0x0380
        /*0046*/ 	.short	0x0008


	//----- nvinfo : EIATTR_SW_WAR
	.align		4
.L_97:
        /*0048*/ 	.byte	0x04, 0x36
        /*004a*/ 	.short	(.L_99 - .L_98)
.L_98:
        /*004c*/ 	.word	0x00000008
.L_99:


//--------------------- .nv.info._Z7scaleskPiS_S_S_PdS0_iS0_ --------------------------
	.section	.nv.info._Z7scaleskPiS_S_S_PdS0_iS0_,"",@"SHT_CUDA_INFO"
	.sectionflags	@""
	.align	4


	//----- nvinfo : EIATTR_CUDA_API_VERSION
	.align		4
        /*0000*/ 	.byte	0x04, 0x37
        /*0002*/ 	.short	(.L_101 - .L_100)
.L_100:
        /*0004*/ 	.word	0x00000082


	//----- nvinfo : EIATTR_KPARAM_INFO
	.align		4
.L_101:
        /*0008*/ 	.byte	0x04, 0x17
        /*000a*/ 	.short	(.L_103 - .L_102)
.L_102:
        /*000c*/ 	.word	0x00000000
        /*0010*/ 	.short	0x0007
        /*0012*/ 	.short	0x0038
        /*0014*/ 	.byte	0x00, 0xf5, 0x21, 0x00


	//----- nvinfo : EIATTR_KPARAM_INFO
	.align		4
.L_103:
        /*0018*/ 	.byte	0x04, 0x17
        /*001a*/ 	.short	(.L_105 - .L_104)
.L_104:
        /*001c*/ 	.word	0x00000000
        /*0020*/ 	.short	0x0006
        /*0022*/ 	.short	0x0030
        /*0024*/ 	.byte	0x00, 0xf0, 0x11, 0x00


	//----- nvinfo : EIATTR_KPARAM_INFO
	.align		4
.L_105:
        /*0028*/ 	.byte	0x04, 0x17
        /*002a*/ 	.short	(.L_107 - .L_106)
.L_106:
        /*002c*/ 	.word	0x00000000
        /*0030*/ 	.short	0x0005
        /*0032*/ 	.short	0x0028
        /*0034*/ 	.byte	0x00, 0xf5, 0x21, 0x00


	//----- nvinfo : EIATTR_KPARAM_INFO
	.align		4
.L_107:
        /*0038*/ 	.byte	0x04, 0x17
        /*003a*/ 	.short	(.L_109 - .L_108)
.L_108:
        /*003c*/ 	.word	0x00000000
        /*0040*/ 	.short	0x0004
        /*0042*/ 	.short	0x0020
        /*0044*/ 	.byte	0x00, 0xf5, 0x21, 0x00


	//----- nvinfo : EIATTR_KPARAM_INFO
	.align		4
.L_109:
        /*0048*/ 	.byte	0x04, 0x17
        /*004a*/ 	.short	(.L_111 - .L_110)
.L_110:
        /*004c*/ 	.word	0x00000000
        /*0050*/ 	.short	0x0003
        /*0052*/ 	.short	0x0018
        /*0054*/ 	.byte	0x00, 0xf5, 0x21, 0x00


	//----- nvinfo : EIATTR_KPARAM_INFO
	.align		4
.L_111:
        /*0058*/ 	.byte	0x04, 0x17
        /*005a*/ 	.short	(.L_113 - .L_112)
.L_112:
        /*005c*/ 	.word	0x00000000
        /*0060*/ 	.short	0x0002
        /*0062*/ 	.short	0x0010
        /*0064*/ 	.byte	0x00, 0xf5, 0x21, 0x00


	//----- nvinfo : EIATTR_KPARAM_INFO
	.align		4
.L_113:
        /*0068*/ 	.byte	0x04, 0x17
        /*006a*/ 	.short	(.L_115 - .L_114)
.L_114:
        /*006c*/ 	.word	0x00000000
        /*0070*/ 	.short	0x0001
        /*0072*/ 	.short	0x0008
        /*0074*/ 	.byte	0x00, 0xf5, 0x21, 0x00


	//----- nvinfo : EIATTR_KPARAM_INFO
	.align		4
.L_115:
        /*0078*/ 	.byte	0x04, 0x17
        /*007a*/ 	.short	(.L_117 - .L_116)
.L_116:
        /*007c*/ 	.word	0x00000000
        /*0080*/ 	.short	0x0000
        /*0082*/ 	.short	0x0000
        /*0084*/ 	.byte	0x00, 0xf5, 0x21, 0x00


	//----- nvinfo : EIATTR_SPARSE_MMA_MASK
	.align		4
.L_117:
        /*0088*/ 	.byte	0x03, 0x50
        /*008a*/ 	.short	0x0000


	//----- nvinfo : EIATTR_MAXREG_COUNT
	.align		4
        /*008c*/ 	.byte	0x03, 0x1b
        /*008e*/ 	.short	0x00ff


	//----- nvinfo : EIATTR_NUM_BARRIERS
	.align		4
        /*0090*/ 	.byte	0x02, 0x4c
        /*0092*/ 	.byte	0x01
	.zero		1


	//----- nvinfo : EIATTR_MERCURY_ISA_VERSION
	.align		4
        /*0094*/ 	.byte	0x03, 0x5f
        /*0096*/ 	.short	0x0101


	//----- nvinfo : EIATTR_VRC_CTA_INIT_COUNT
	.align		4
        /*0098*/ 	.byte	0x02, 0x4a
	.zero		1
	.zero		1


	//----- nvinfo : EIATTR_EXIT_INSTR_OFFSETS
	.align		4
        /*009c*/ 	.byte	0x04, 0x1c
        /*009e*/ 	.short	(.L_119 - .L_118)


	//   ....[0]....
.L_118:
        /*00a0*/ 	.word	0x00000070


	//   ....[1]....
        /*00a4*/ 	.word	0x00002640


	//   ....[2]....
        /*00a8*/ 	.word	0x000026c0


	//----- nvinfo : EIATTR_CRS_STACK_SIZE
	.align		4
.L_119:
        /*00ac*/ 	.byte	0x04, 0x1e
        /*00ae*/ 	.short	(.L_121 - .L_120)
.L_120:
        /*00b0*/ 	.word	0x00000000


	//----- nvinfo : EIATTR_CBANK_PARAM_SIZE
	.align		4
.L_121:
        /*00b4*/ 	.byte	0x03, 0x19
        /*00b6*/ 	.short	0x0040


	//----- nvinfo : EIATTR_PARAM_CBANK
	.align		4
        /*00b8*/ 	.byte	0x04, 0x0a
        /*00ba*/ 	.short	(.L_123 - .L_122)
	.align		4
.L_122:
        /*00bc*/ 	.word	index@(.nv.constant0._Z7scaleskPiS_S_S_PdS0_iS0_)
        /*00c0*/ 	.short	0x0380
        /*00c2*/ 	.short	0x0040


	//----- nvinfo : EIATTR_SW_WAR
	.align		4
.L_123:
        /*00c4*/ 	.byte	0x04, 0x36
        /*00c6*/ 	.short	(.L_125 - .L_124)
.L_124:
        /*00c8*/ 	.word	0x00000008
.L_125:


//--------------------- .nv.info._Z25no_conflict_error_scaleskPiS_S_S_PdS0_iS0_ --------------------------
	.section	.nv.info._Z25no_conflict_error_scaleskPiS_S_S_PdS0_iS0_,"",@"SHT_CUDA_INFO"
	.sectionflags	@""
	.align	4


	//----- nvinfo : EIATTR_CUDA_API_VERSION
	.align		4
        /*0000*/ 	.byte	0x04, 0x37
        /*0002*/ 	.short	(.L_127 - .L_126)
.L_126:
        /*0004*/ 	.word	0x00000082


	//----- nvinfo : EIATTR_KPARAM_INFO
	.align		4
.L_127:
        /*0008*/ 	.byte	0x04, 0x17
        /*000a*/ 	.short	(.L_129 - .L_128)
.L_128:
        /*000c*/ 	.word	0x00000000
        /*0010*/ 	.short	0x0007
        /*0012*/ 	.short	0x0038
        /*0014*/ 	.byte	0x00, 0xf5, 0x21, 0x00


	//----- nvinfo : EIATTR_KPARAM_INFO
	.align		4
.L_129:
        /*0018*/ 	.byte	0x04, 0x17
        /*001a*/ 	.short	(.L_131 - .L_130)
.L_130:
        /*001c*/ 	.word	0x00000000
        /*0020*/ 	.short	0x0006
        /*0022*/ 	.short	0x0030
        /*0024*/ 	.byte	0x00, 0xf0, 0x11, 0x00


	//----- nvinfo : EIATTR_KPARAM_INFO
	.align		4
.L_131:
        /*0028*/ 	.byte	0x04, 0x17
        /*002a*/ 	.short	(.L_133 - .L_132)
.L_132:
        /*002c*/ 	.word	0x00000000
        /*0030*/ 	.short	0x0005
        /*0032*/ 	.short	0x0028
        /*0034*/ 	.byte	0x00, 0xf5, 0x21, 0x00


	//----- nvinfo : EIATTR_KPARAM_INFO
	.align		4
.L_133:
        /*0038*/ 	.byte	0x04, 0x17
        /*003a*/ 	.short	(.L_135 - .L_134)
.L_134:
        /*003c*/ 	.word	0x00000000
        /*0040*/ 	.short	0x0004
        /*0042*/ 	.short	0x0020
        /*0044*/ 	.byte	0x00, 0xf5, 0x21, 0x00


	//----- nvinfo : EIATTR_KPARAM_INFO
	.align		4
.L_135:
        /*0048*/ 	.byte	0x04, 0x17
        /*004a*/ 	.short	(.L_137 - .L_136)
.L_136:
        /*004c*/ 	.word	0x00000000
        /*0050*/ 	.short	0x0003
        /*0052*/ 	.short	0x0018
        /*0054*/ 	.byte	0x00, 0xf5, 0x21, 0x00


	//----- nvinfo : EIATTR_KPARAM_INFO
	.align		4
.L_137:
        /*0058*/ 	.byte	0x04, 0x17
        /*005a*/ 	.short	(.L_139 - .L_138)
.L_138:
        /*005c*/ 	.word	0x00000000
        /*0060*/ 	.short	0x0002
        /*0062*/ 	.short	0x0010
        /*0064*/ 	.byte	0x00, 0xf5, 0x21, 0x00


	//----- nvinfo : EIATTR_KPARAM_INFO
	.align		4
.L_139:
        /*0068*/ 	.byte	0x04, 0x17
        /*006a*/ 	.short	(.L_141 - .L_140)
.L_140:
        /*006c*/ 	.word	0x00000000
        /*0070*/ 	.short	0x0001
        /*0072*/ 	.short	0x0008
        /*0074*/ 	.byte	0x00, 0xf5, 0x21, 0x00


	//----- nvinfo : EIATTR_KPARAM_INFO
	.align		4
.L_141:
        /*0078*/ 	.byte	0x04, 0x17
        /*007a*/ 	.short	(.L_143 - .L_142)
.L_142:
        /*007c*/ 	.word	0x00000000
        /*0080*/ 	.short	0x0000
        /*0082*/ 	.short	0x0000
        /*0084*/ 	.byte	0x00, 0xf5, 0x21, 0x00


	//----- nvinfo : EIATTR_SPARSE_MMA_MASK
	.align		4
.L_143:
        /*0088*/ 	.byte	0x03, 0x50
        /*008a*/ 	.short	0x0000


	//----- nvinfo : EIATTR_MAXREG_COUNT
	.align		4
        /*008c*/ 	.byte	0x03, 0x1b
        /*008e*/ 	.short	0x00ff


	//----- nvinfo : EIATTR_NUM_BARRIERS
	.align		4
        /*0090*/ 	.byte	0x02, 0x4c
        /*0092*/ 	.byte	0x01
	.zero		1


	//----- nvinfo : EIATTR_MERCURY_ISA_VERSION
	.align		4
        /*0094*/ 	.byte	0x03, 0x5f
        /*0096*/ 	.short	0x0101


	//----- nvinfo : EIATTR_VRC_CTA_INIT_COUNT
	.align		4
        /*0098*/ 	.byte	0x02, 0x4a
	.zero		1
	.zero		1


	//----- nvinfo : EIATTR_EXIT_INSTR_OFFSETS
	.align		4
        /*009c*/ 	.byte	0x04, 0x1c
        /*009e*/ 	.short	(.L_145 - .L_144)


	//   ....[0]....
.L_144:
        /*00a0*/ 	.word	0x00000080


	//   ....[1]....
        /*00a4*/ 	.word	0x00000bd0


	//   ....[2]....
        /*00a8*/ 	.word	0x00000c50


	//----- nvinfo : EIATTR_CRS_STACK_SIZE
	.align		4
.L_145:
        /*00ac*/ 	.byte	0x04, 0x1e
        /*00ae*/ 	.short	(.L_147 - .L_146)
.L_146:
        /*00b0*/ 	.word	0x00000000


	//----- nvinfo : EIATTR_CBANK_PARAM_SIZE
	.align		4
.L_147:
        /*00b4*/ 	.byte	0x03, 0x19
        /*00b6*/ 	.short	0x0040


	//----- nvinfo : EIATTR_PARAM_CBANK
	.align		4
        /*00b8*/ 	.byte	0x04, 0x0a
        /*00ba*/ 	.short	(.L_149 - .L_148)
	.align		4
.L_148:
        /*00bc*/ 	.word	index@(.nv.constant0._Z25no_conflict_error_scaleskPiS_S_S_PdS0_iS0_)
        /*00c0*/ 	.short	0x0380
        /*00c2*/ 	.short	0x0040


	//----- nvinfo : EIATTR_SW_WAR
	.align		4
.L_149:
        /*00c4*/ 	.byte	0x04, 0x36
        /*00c6*/ 	.short	(.L_151 - .L_150)
.L_150:
        /*00c8*/ 	.word	0x00000008
.L_151:


//--------------------- .nv.info._Z23optimized_error_scaleskPiS_S_S_PdS0_iS0_ --------------------------
	.section	.nv.info._Z23optimized_error_scaleskPiS_S_S_PdS0_iS0_,"",@"SHT_CUDA_INFO"
	.sectionflags	@""
	.align	4


	//----- nvinfo : EIATTR_CUDA_API_VERSION
	.align		4
        /*0000*/ 	.byte	0x04, 0x37
        /*0002*/ 	.short	(.L_153 - .L_152)
.L_152:
        /*0004*/ 	.word	0x00000082


	//----- nvinfo : EIATTR_KPARAM_INFO
	.align		4
.L_153:
        /*0008*/ 	.byte	0x04, 0x17
        /*000a*/ 	.short	(.L_155 - .L_154)
.L_154:
        /*000c*/ 	.word	0x00000000
        /*0010*/ 	.short	0x0007
        /*0012*/ 	.short	0x0038
        /*0014*/ 	.byte	0x00, 0xf5, 0x21, 0x00


	//----- nvinfo : EIATTR_KPARAM_INFO
	.align		4
.L_155:
        /*0018*/ 	.byte	0x04, 0x17
        /*001a*/ 	.short	(.L_157 - .L_156)
.L_156:
        /*001c*/ 	.word	0x00000000
        /*0020*/ 	.short	0x0006
        /*0022*/ 	.short	0x0030
        /*0024*/ 	.byte	0x00, 0xf0, 0x11, 0x00


	//----- nvinfo : EIATTR_KPARAM_INFO
	.align		4
.L_157:
        /*0028*/ 	.byte	0x04, 0x17
        /*002a*/ 	.short	(.L_159 - .L_158)
.L_158:
        /*002c*/ 	.word	0x00000000
        /*0030*/ 	.short	0x0005
        /*0032*/ 	.short	0x0028
        /*0034*/ 	.byte	0x00, 0xf5, 0x21, 0x00


	//----- nvinfo : EIATTR_KPARAM_INFO
	.align		4
.L_159:
        /*0038*/ 	.byte	0x04, 0x17
        /*003a*/ 	.short	(.L_161 - .L_160)
.L_160:
        /*003c*/ 	.word	0x00000000
        /*0040*/ 	.short	0x0004
        /*0042*/ 	.short	0x0020
        /*0044*/ 	.byte	0x00, 0xf5, 0x21, 0x00


	//----- nvinfo : EIATTR_KPARAM_INFO
	.align		4
.L_161:
        /*0048*/ 	.byte	0x04, 0x17
        /*004a*/ 	.short	(.L_163 - .L_162)
.L_162:
        /*004c*/ 	.word	0x00000000
        /*0050*/ 	.short	0x0003
        /*0052*/ 	.short	0x0018
        /*0054*/ 	.byte	0x00, 0xf5, 0x21, 0x00


	//----- nvinfo : EIATTR_KPARAM_INFO
	.align		4
.L_163:
        /*0058*/ 	.byte	0x04, 0x17
        /*005a*/ 	.short	(.L_165 - .L_164)
.L_164:
        /*005c*/ 	.word	0x00000000
        /*0060*/ 	.short	0x0002
        /*0062*/ 	.short	0x0010
        /*0064*/ 	.byte	0x00, 0xf5, 0x21, 0x00


	//----- nvinfo : EIATTR_KPARAM_INFO
	.align		4
.L_165:
        /*0068*/ 	.byte	0x04, 0x17
        /*006a*/ 	.short	(.L_167 - .L_166)
.L_166:
        /*006c*/ 	.word	0x00000000
        /*0070*/ 	.short	0x0001
        /*0072*/ 	.short	0x0008
        /*0074*/ 	.byte	0x00, 0xf5, 0x21, 0x00


	//----- nvinfo : EIATTR_KPARAM_INFO
	.align		4
.L_167:
        /*0078*/ 	.byte	0x04, 0x17
        /*007a*/ 	.short	(.L_169 - .L_168)
.L_168:
        /*007c*/ 	.word	0x00000000
        /*0080*/ 	.short	0x0000
        /*0082*/ 	.short	0x0000
        /*0084*/ 	.byte	0x00, 0xf5, 0x21, 0x00


	//----- nvinfo : EIATTR_SPARSE_MMA_MASK
	.align		4
.L_169:
        /*0088*/ 	.byte	0x03, 0x50
        /*008a*/ 	.short	0x0000


	//----- nvinfo : EIATTR_MAXREG_COUNT
	.align		4
        /*008c*/ 	.byte	0x03, 0x1b
        /*008e*/ 	.short	0x00ff


	//----- nvinfo : EIATTR_NUM_BARRIERS
	.align		4
        /*0090*/ 	.byte	0x02, 0x4c
        /*0092*/ 	.byte	0x01
	.zero		1


	//----- nvinfo : EIATTR_MERCURY_ISA_VERSION
	.align		4
        /*0094*/ 	.byte	0x03, 0x5f
        /*0096*/ 	.short	0x0101


	//----- nvinfo : EIATTR_VRC_CTA_INIT_COUNT
	.align		4
        /*0098*/ 	.byte	0x02, 0x4a
	.zero		1
	.zero		1


	//----- nvinfo : EIATTR_EXIT_INSTR_OFFSETS
	.align		4
        /*009c*/ 	.byte	0x04, 0x1c
        /*009e*/ 	.short	(.L_171 - .L_170)


	//   ....[0]....
.L_170:
        /*00a0*/ 	.word	0x00000070


	//   ....[1]....
        /*00a4*/ 	.word	0x00000c00


	//   ....[2]....
        /*00a8*/ 	.word	0x00000c80


	//----- nvinfo : EIATTR_CRS_STACK_SIZE
	.align		4
.L_171:
        /*00ac*/ 	.byte	0x04, 0x1e
        /*00ae*/ 	.short	(.L_173 - .L_172)
.L_172:
        /*00b0*/ 	.word	0x00000000


	//----- nvinfo : EIATTR_CBANK_PARAM_SIZE
	.align		4
.L_173:
        /*00b4*/ 	.byte	0x03, 0x19
        /*00b6*/ 	.short	0x0040


	//----- nvinfo : EIATTR_PARAM_CBANK
	.align		4
        /*00b8*/ 	.byte	0x04, 0x0a
        /*00ba*/ 	.short	(.L_175 - .L_174)
	.align		4
.L_174:
        /*00bc*/ 	.word	index@(.nv.constant0._Z23optimized_error_scaleskPiS_S_S_PdS0_iS0_)
        /*00c0*/ 	.short	0x0380
        /*00c2*/ 	.short	0x0040


	//----- nvinfo : EIATTR_SW_WAR
	.align		4
.L_175:
        /*00c4*/ 	.byte	0x04, 0x36
        /*00c6*/ 	.short	(.L_177 - .L_176)
.L_176:
        /*00c8*/ 	.word	0x00000008
.L_177:


//--------------------- .nv.info._Z27non_optimized_error_scaleskPiS_S_S_PdS0_iS0_ --------------------------
	.section	.nv.info._Z27non_optimized_error_scaleskPiS_S_S_PdS0_iS0_,"",@"SHT_CUDA_INFO"
	.sectionflags	@""
	.align	4


	//----- nvinfo : EIATTR_CUDA_API_VERSION
	.align		4
        /*0000*/ 	.byte	0x04, 0x37
        /*0002*/ 	.short	(.L_179 - .L_178)
.L_178:
        /*0004*/ 	.word	0x00000082


	//----- nvinfo : EIATTR_KPARAM_INFO
	.align		4
.L_179:
        /*0008*/ 	.byte	0x04, 0x17
        /*000a*/ 	.short	(.L_181 - .L_180)
.L_180:
        /*000c*/ 	.word	0x00000000
        /*0010*/ 	.short	0x0007
        /*0012*/ 	.short	0x0038
        /*0014*/ 	.byte	0x00, 0xf5, 0x21, 0x00


	//----- nvinfo : EIATTR_KPARAM_INFO
	.align		4
.L_181:
        /*0018*/ 	.byte	0x04, 0x17
        /*001a*/ 	.short	(.L_183 - .L_182)
.L_182:
        /*001c*/ 	.word	0x00000000
        /*0020*/ 	.short	0x0006
        /*0022*/ 	.short	0x0030
        /*0024*/ 	.byte	0x00, 0xf0, 0x11, 0x00


	//----- nvinfo : EIATTR_KPARAM_INFO
	.align		4
.L_183:
        /*0028*/ 	.byte	0x04, 0x17
        /*002a*/ 	.short	(.L_185 - .L_184)
.L_184:
        /*002c*/ 	.word	0x00000000
        /*0030*/ 	.short	0x0005
        /*0032*/ 	.short	0x0028
        /*0034*/ 	.byte	0x00, 0xf5, 0x21, 0x00


	//----- nvinfo : EIATTR_KPARAM_INFO
	.align		4
.L_185:
        /*0038*/ 	.byte	0x04, 0x17
        /*003a*/ 	.short	(.L_187 - .L_186)
.L_186:
        /*003c*/ 	.word	0x00000000
        /*0040*/ 	.short	0x0004
        /*0042*/ 	.short	0x0020
        /*0044*/ 	.byte	0x00, 0xf5, 0x21, 0x00


	//----- nvinfo : EIATTR_KPARAM_INFO
	.align		4
.L_187:
        /*0048*/ 	.byte	0x04, 0x17
        /*004a*/ 	.short	(.L_189 - .L_188)
.L_188:
        /*004c*/ 	.word	0x00000000
        /*0050*/ 	.short	0x0003
        /*0052*/ 	.short	0x0018
        /*0054*/ 	.byte	0x00, 0xf5, 0x21, 0x00


	//----- nvinfo : EIATTR_KPARAM_INFO
	.align		4
.L_189:
        /*0058*/ 	.byte	0x04, 0x17
        /*005a*/ 	.short	(.L_191 - .L_190)
.L_190:
        /*005c*/ 	.word	0x00000000
        /*0060*/ 	.short	0x0002
        /*0062*/ 	.short	0x0010
        /*0064*/ 	.byte	0x00, 0xf5, 0x21, 0x00


	//----- nvinfo : EIATTR_KPARAM_INFO
	.align		4
.L_191:
        /*0068*/ 	.byte	0x04, 0x17
        /*006a*/ 	.short	(.L_193 - .L_192)
.L_192:
        /*006c*/ 	.word	0x00000000
        /*0070*/ 	.short	0x0001
        /*0072*/ 	.short	0x0008
        /*0074*/ 	.byte	0x00, 0xf5, 0x21, 0x00


	//----- nvinfo : EIATTR_KPARAM_INFO
	.align		4
.L_193:
        /*0078*/ 	.byte	0x04, 0x17
        /*007a*/ 	.short	(.L_195 - .L_194)
.L_194:
        /*007c*/ 	.word	0x00000000
        /*0080*/ 	.short	0x0000
        /*0082*/ 	.short	0x0000
        /*0084*/ 	.byte	0x00, 0xf5, 0x21, 0x00


	//----- nvinfo : EIATTR_SPARSE_MMA_MASK
	.align		4
.L_195:
        /*0088*/ 	.byte	0x03, 0x50
        /*008a*/ 	.short	0x0000


	//----- nvinfo : EIATTR_MAXREG_COUNT
	.align		4
        /*008c*/ 	.byte	0x03, 0x1b
        /*008e*/ 	.short	0x00ff


	//----- nvinfo : EIATTR_NUM_BARRIERS
	.align		4
        /*0090*/ 	.byte	0x02, 0x4c
        /*0092*/ 	.byte	0x01
	.zero		1


	//----- nvinfo : EIATTR_MERCURY_ISA_VERSION
	.align		4
        /*0094*/ 	.byte	0x03, 0x5f
        /*0096*/ 	.short	0x0101


	//----- nvinfo : EIATTR_VRC_CTA_INIT_COUNT
	.align		4
        /*0098*/ 	.byte	0x02, 0x4a
	.zero		1
	.zero		1


	//----- nvinfo : EIATTR_EXIT_INSTR_OFFSETS
	.align		4
        /*009c*/ 	.byte	0x04, 0x1c
        /*009e*/ 	.short	(.L_197 - .L_196)


	//   ....[0]....
.L_196:
        /*00a0*/ 	.word	0x00000070


	//   ....[1]....
        /*00a4*/ 	.word	0x00000dc0


	//   ....[2]....
        /*00a8*/ 	.word	0x00000e40


	//----- nvinfo : EIATTR_CRS_STACK_SIZE
	.align		4
.L_197:
        /*00ac*/ 	.byte	0x04, 0x1e
        /*00ae*/ 	.short	(.L_199 - .L_198)
.L_198:
        /*00b0*/ 	.word	0x00000000


	//----- nvinfo : EIATTR_CBANK_PARAM_SIZE
	.align		4
.L_199:
        /*00b4*/ 	.byte	0x03, 0x19
        /*00b6*/ 	.short	0x0040


	//----- nvinfo : EIATTR_PARAM_CBANK
	.align		4
        /*00b8*/ 	.byte	0x04, 0x0a
        /*00ba*/ 	.short	(.L_201 - .L_200)
	.align		4
.L_200:
        /*00bc*/ 	.word	index@(.nv.constant0._Z27non_optimized_error_scaleskPiS_S_S_PdS0_iS0_)
        /*00c0*/ 	.short	0x0380
        /*00c2*/ 	.short	0x0040


	//----- nvinfo : EIATTR_SW_WAR
	.align		4
.L_201:
        /*00c4*/ 	.byte	0x04, 0x36
        /*00c6*/ 	.short	(.L_203 - .L_202)
.L_202:
        /*00c8*/ 	.word	0x00000008
.L_203:


//--------------------- .nv.info._Z18less_error_scaleskPiS_S_S_PdS0_iS0_ --------------------------
	.section	.nv.info._Z18less_error_scaleskPiS_S_S_PdS0_iS0_,"",@"SHT_CUDA_INFO"
	.sectionflags	@""
	.align	4


	//----- nvinfo : EIATTR_CUDA_API_VERSION
	.align		4
        /*0000*/ 	.byte	0x04, 0x37
        /*0002*/ 	.short	(.L_205 - .L_204)
.L_204:
        /*0004*/ 	.word	0x00000082


	//----- nvinfo : EIATTR_KPARAM_INFO
	.align		4
.L_205:
        /*0008*/ 	.byte	0x04, 0x17
        /*000a*/ 	.short	(.L_207 - .L_206)
.L_206:
        /*000c*/ 	.word	0x00000000
        /*0010*/ 	.short	0x0007
        /*0012*/ 	.short	0x0038
        /*0014*/ 	.byte	0x00, 0xf5, 0x21, 0x00


	//----- nvinfo : EIATTR_KPARAM_INFO
	.align		4
.L_207:
        /*0018*/ 	.byte	0x04, 0x17
        /*001a*/ 	.short	(.L_209 - .L_208)
.L_208:
        /*001c*/ 	.word	0x00000000
        /*0020*/ 	.short	0x0006
        /*0022*/ 	.short	0x0030
        /*0024*/ 	.byte	0x00, 0xf0, 0x11, 0x00


	//----- nvinfo : EIATTR_KPARAM_INFO
	.align		4
.L_209:
        /*0028*/ 	.byte	0x04, 0x17
        /*002a*/ 	.short	(.L_211 - .L_210)
.L_210:
        /*002c*/ 	.word	0x00000000
        /*0030*/ 	.short	0x0005
        /*0032*/ 	.short	0x0028
        /*0034*/ 	.byte	0x00, 0xf5, 0x21, 0x00


	//----- nvinfo : EIATTR_KPARAM_INFO
	.align		4
.L_211:
        /*0038*/ 	.byte	0x04, 0x17
        /*003a*/ 	.short	(.L_213 - .L_212)
.L_212:
        /*003c*/ 	.word	0x00000000
        /*0040*/ 	.short	0x0004
        /*0042*/ 	.short	0x0020
        /*0044*/ 	.byte	0x00, 0xf5, 0x21, 0x00


	//----- nvinfo : EIATTR_KPARAM_INFO
	.align		4
.L_213:
        /*0048*/ 	.byte	0x04, 0x17
        /*004a*/ 	.short	(.L_215 - .L_214)
.L_214:
        /*004c*/ 	.word	0x00000000
        /*0050*/ 	.short	0x0003
        /*0052*/ 	.short	0x0018
        /*0054*/ 	.byte	0x00, 0xf5, 0x21, 0x00


	//----- nvinfo : EIATTR_KPARAM_INFO
	.align		4
.L_215:
        /*0058*/ 	.byte	0x04, 0x17
        /*005a*/ 	.short	(.L_217 - .L_216)
.L_216:
        /*005c*/ 	.word	0x00000000
        /*0060*/ 	.short	0x0002
        /*0062*/ 	.short	0x0010
        /*0064*/ 	.byte	0x00, 0xf5, 0x21, 0x00


	//----- nvinfo : EIATTR_KPARAM_INFO
	.align		4
.L_217:
        /*0068*/ 	.byte	0x04, 0x17
        /*006a*/ 	.short	(.L_219 - .L_218)
.L_218:
        /*006c*/ 	.word	0x00000000
        /*0070*/ 	.short	0x0001
        /*0072*/ 	.short	0x0008
        /*0074*/ 	.byte	0x00, 0xf5, 0x21, 0x00


	//----- nvinfo : EIATTR_KPARAM_INFO
	.align		4
.L_219:
        /*0078*/ 	.byte	0x04, 0x17
        /*007a*/ 	.short	(.L_221 - .L_220)
.L_220:
        /*007c*/ 	.word	0x00000000
        /*0080*/ 	.short	0x0000
        /*0082*/ 	.short	0x0000
        /*0084*/ 	.byte	0x00, 0xf5, 0x21, 0x00


	//----- nvinfo : EIATTR_SPARSE_MMA_MASK
	.align		4
.L_221:
        /*0088*/ 	.byte	0x03, 0x50
        /*008a*/ 	.short	0x0000


	//----- nvinfo : EIATTR_MAXREG_COUNT
	.align		4
        /*008c*/ 	.byte	0x03, 0x1b
        /*008e*/ 	.short	0x00ff


	//----- nvinfo : EIATTR_NUM_BARRIERS
	.align		4
        /*0090*/ 	.byte	0x02, 0x4c
        /*0092*/ 	.byte	0x01
	.zero		1


	//----- nvinfo : EIATTR_MERCURY_ISA_VERSION
	.align		4
        /*0094*/ 	.byte	0x03, 0x5f
        /*0096*/ 	.short	0x0101


	//----- nvinfo : EIATTR_VRC_CTA_INIT_COUNT
	.align		4
        /*0098*/ 	.byte	0x02, 0x4a
	.zero		1
	.zero		1


	//----- nvinfo : EIATTR_EXIT_INSTR_OFFSETS
	.align		4
        /*009c*/ 	.byte	0x04, 0x1c
        /*009e*/ 	.short	(.L_223 - .L_222)


	//   ....[0]....
.L_222:
        /*00a0*/ 	.word	0x00000070


	//   ....[1]....
        /*00a4*/ 	.word	0x00000bc0


	//   ....[2]....
        /*00a8*/ 	.word	0x00000c40


	//----- nvinfo : EIATTR_CRS_STACK_SIZE
	.align		4
.L_223:
        /*00ac*/ 	.byte	0x04, 0x1e
        /*00ae*/ 	.short	(.L_225 - .L_224)
.L_224:
        /*00b0*/ 	.word	0x00000000


	//----- nvinfo : EIATTR_CBANK_PARAM_SIZE
	.align		4
.L_225:
        /*00b4*/ 	.byte	0x03, 0x19
        /*00b6*/ 	.short	0x0040


	//----- nvinfo : EIATTR_PARAM_CBANK
	.align		4
        /*00b8*/ 	.byte	0x04, 0x0a
        /*00ba*/ 	.short	(.L_227 - .L_226)
	.align		4
.L_226:
        /*00bc*/ 	.word	index@(.nv.constant0._Z18less_error_scaleskPiS_S_S_PdS0_iS0_)
        /*00c0*/ 	.short	0x0380
        /*00c2*/ 	.short	0x0040


	//----- nvinfo : EIATTR_SW_WAR
	.align		4
.L_227:
        /*00c4*/ 	.byte	0x04, 0x36
        /*00c6*/ 	.short	(.L_229 - .L_228)
.L_228:
        /*00c8*/ 	.word	0x00000008
.L_229:


//--------------------- .nv.info._Z13error_scaleskPiS_S_S_PdS0_iRd --------------------------
	.section	.nv.info._Z13error_scaleskPiS_S_S_PdS0_iRd,"",@"SHT_CUDA_INFO"
	.sectionflags	@""
	.align	4


	//----- nvinfo : EIATTR_CUDA_API_VERSION
	.align		4
        /*0000*/ 	.byte	0x04, 0x37
        /*0002*/ 	.short	(.L_231 - .L_230)
.L_230:
        /*0004*/ 	.word	0x00000082


	//----- nvinfo : EIATTR_KPARAM_INFO
	.align		4
.L_231:
        /*0008*/ 	.byte	0x04, 0x17
        /*000a*/ 	.short	(.L_233 - .L_232)
.L_232:
        /*000c*/ 	.word	0x00000000
        /*0010*/ 	.short	0x0007
        /*0012*/ 	.short	0x0038
        /*0014*/ 	.byte	0x00, 0xf5, 0x21, 0x00


	//----- nvinfo : EIATTR_KPARAM_INFO
	.align		4
.L_233:
        /*0018*/ 	.byte	0x04, 0x17
        /*001a*/ 	.short	(.L_235 - .L_234)
.L_234:
        /*001c*/ 	.word	0x00000000
        /*0020*/ 	.short	0x0006
        /*0022*/ 	.short	0x0030
        /*0024*/ 	.byte	0x00, 0xf0, 0x11, 0x00


	//----- nvinfo : EIATTR_KPARAM_INFO
	.align		4
.L_235:
        /*0028*/ 	.byte	0x04, 0x17
        /*002a*/ 	.short	(.L_237 - .L_236)
.L_236:
        /*002c*/ 	.word	0x00000000
        /*0030*/ 	.short	0x0005
        /*0032*/ 	.short	0x0028
        /*0034*/ 	.byte	0x00, 0xf5, 0x21, 0x00


	//----- nvinfo : EIATTR_KPARAM_INFO
	.align		4
.L_237:
        /*0038*/ 	.byte	0x04, 0x17
        /*003a*/ 	.short	(.L_239 - .L_238)
.L_238:
        /*003c*/ 	.word	0x00000000
        /*0040*/ 	.short	0x0004
        /*0042*/ 	.short	0x0020
        /*0044*/ 	.byte	0x00, 0xf5, 0x21, 0x00


	//----- nvinfo : EIATTR_KPARAM_INFO
	.align		4
.L_239:
        /*0048*/ 	.byte	0x04, 0x17
        /*004a*/ 	.short	(.L_241 - .L_240)
.L_240:
        /*004c*/ 	.word	0x00000000
        /*0050*/ 	.short	0x0003
        /*0052*/ 	.short	0x0018
        /*0054*/ 	.byte	0x00, 0xf5, 0x21, 0x00


	//----- nvinfo : EIATTR_KPARAM_INFO
	.align		4
.L_241:
        /*0058*/ 	.byte	0x04, 0x17
        /*005a*/ 	.short	(.L_243 - .L_242)
.L_242:
        /*005c*/ 	.word	0x00000000
        /*0060*/ 	.short	0x0002
        /*0062*/ 	.short	0x0010
        /*0064*/ 	.byte	0x00, 0xf5, 0x21, 0x00


	//----- nvinfo : EIATTR_KPARAM_INFO
	.align		4
.L_243:
        /*0068*/ 	.byte	0x04, 0x17
        /*006a*/ 	.short	(.L_245 - .L_244)
.L_244:
        /*006c*/ 	.word	0x00000000
        /*0070*/ 	.short	0x0001
        /*0072*/ 	.short	0x0008
        /*0074*/ 	.byte	0x00, 0xf5, 0x21, 0x00


	//----- nvinfo : EIATTR_KPARAM_INFO
	.align		4
.L_245:
        /*0078*/ 	.byte	0x04, 0x17
        /*007a*/ 	.short	(.L_247 - .L_246)
.L_246:
        /*007c*/ 	.word	0x00000000
        /*0080*/ 	.short	0x0000
        /*0082*/ 	.short	0x0000
        /*0084*/ 	.byte	0x00, 0xf5, 0x21, 0x00


	//----- nvinfo : EIATTR_SPARSE_MMA_MASK
	.align		4
.L_247:
        /*0088*/ 	.byte	0x03, 0x50
        /*008a*/ 	.short	0x0000


	//----- nvinfo : EIATTR_MAXREG_COUNT
	.align		4
        /*008c*/ 	.byte	0x03, 0x1b
        /*008e*/ 	.short	0x00ff


	//----- nvinfo : EIATTR_MERCURY_ISA_VERSION
	.align		4
        /*0090*/ 	.byte	0x03, 0x5f
        /*0092*/ 	.short	0x0101


	//----- nvinfo : EIATTR_VRC_CTA_INIT_COUNT
	.align		4
        /*0094*/ 	.byte	0x02, 0x4a
	.zero		1
	.zero		1


	//----- nvinfo : EIATTR_EXIT_INSTR_OFFSETS
	.align		4
        /*0098*/ 	.byte	0x04, 0x1c
        /*009a*/ 	.short	(.L_249 - .L_248)


	//   ....[0]....
.L_248:
        /*009c*/ 	.word	0x00000010


	//----- nvinfo : EIATTR_CBANK_PARAM_SIZE
	.align		4
.L_249:
        /*00a0*/ 	.byte	0x03, 0x19
        /*00a2*/ 	.short	0x0040


	//----- nvinfo : EIATTR_PARAM_CBANK
	.align		4
        /*00a4*/ 	.byte	0x04, 0x0a
        /*00a6*/ 	.short	(.L_251 - .L_250)
	.align		4
.L_250:
        /*00a8*/ 	.word	index@(.nv.constant0._Z13error_scaleskPiS_S_S_PdS0_iRd)
        /*00ac*/ 	.short	0x0380
        /*00ae*/ 	.short	0x0040


	//----- nvinfo : EIATTR_SW_WAR
	.align		4
.L_251:
        /*00b0*/ 	.byte	0x04, 0x36
        /*00b2*/ 	.short	(.L_253 - .L_252)
.L_252:
        /*00b4*/ 	.word	0x00000008
.L_253:


//--------------------- .nv.info._Z28code_optimized_error_scaleskPiS_S_S_PdS0_iS0_ --------------------------
	.section	.nv.info._Z28code_optimized_error_scaleskPiS_S_S_PdS0_iS0_,"",@"SHT_CUDA_INFO"
	.sectionflags	@""
	.align	4


	//----- nvinfo : EIATTR_CUDA_API_VERSION
	.align		4
        /*0000*/ 	.byte	0x04, 0x37
        /*0002*/ 	.short	(.L_255 - .L_254)
.L_254:
        /*0004*/ 	.word	0x00000082


	//----- nvinfo : EIATTR_KPARAM_INFO
	.align		4
.L_255:
        /*0008*/ 	.byte	0x04, 0x17
        /*000a*/ 	.short	(.L_257 - .L_256)
.L_256:
        /*000c*/ 	.word	0x00000000
        /*0010*/ 	.short	0x0007
        /*0012*/ 	.short	0x0038
        /*0014*/ 	.byte	0x00, 0xf5, 0x21, 0x00


	//----- nvinfo : EIATTR_KPARAM_INFO
	.align		4
.L_257:
        /*0018*/ 	.byte	0x04, 0x17
        /*001a*/ 	.short	(.L_259 - .L_258)
.L_258:
        /*001c*/ 	.word	0x00000000
        /*0020*/ 	.short	0x0006
        /*0022*/ 	.short	0x0030
        /*0024*/ 	.byte	0x00, 0xf0, 0x11, 0x00


	//----- nvinfo : EIATTR_KPARAM_INFO
	.align		4
.L_259:
        /*0028*/ 	.byte	0x04, 0x17
        /*002a*/ 	.short	(.L_261 - .L_260)
.L_260:
        /*002c*/ 	.word	0x00000000
        /*0030*/ 	.short	0x0005
        /*0032*/ 	.short	0x0028
        /*0034*/ 	.byte	0x00, 0xf5, 0x21, 0x00


	//----- nvinfo : EIATTR_KPARAM_INFO
	.align		4
.L_261:
        /*0038*/ 	.byte	0x04, 0x17
        /*003a*/ 	.short	(.L_263 - .L_262)
.L_262:
        /*003c*/ 	.word	0x00000000
        /*0040*/ 	.short	0x0004
        /*0042*/ 	.short	0x0020
        /*0044*/ 	.byte	0x00, 0xf5, 0x21, 0x00


	//----- nvinfo : EIATTR_KPARAM_INFO
	.align		4
.L_263:
        /*0048*/ 	.byte	0x04, 0x17
        /*004a*/ 	.short	(.L_265 - .L_264)
.L_264:
        /*004c*/ 	.word	0x00000000
        /*0050*/ 	.short	0x0003
        /*0052*/ 	.short	0x0018
        /*0054*/ 	.byte	0x00, 0xf5, 0x21, 0x00


	//----- nvinfo : EIATTR_KPARAM_INFO
	.align		4
.L_265:
        /*0058*/ 	.byte	0x04, 0x17
        /*005a*/ 	.short	(.L_267 - .L_266)
.L_266:
        /*005c*/ 	.word	0x00000000
        /*0060*/ 	.short	0x0002
        /*0062*/ 	.short	0x0010
        /*0064*/ 	.byte	0x00, 0xf5, 0x21, 0x00


	//----- nvinfo : EIATTR_KPARAM_INFO
	.align		4
.L_267:
        /*0068*/ 	.byte	0x04, 0x17
        /*006a*/ 	.short	(.L_269 - .L_268)
.L_268:
        /*006c*/ 	.word	0x00000000
        /*0070*/ 	.short	0x0001
        /*0072*/ 	.short	0x0008
        /*0074*/ 	.byte	0x00, 0xf5, 0x21, 0x00


	//----- nvinfo : EIATTR_KPARAM_INFO
	.align		4
.L_269:
        /*0078*/ 	.byte	0x04, 0x17
        /*007a*/ 	.short	(.L_271 - .L_270)
.L_270:
        /*007c*/ 	.word	0x00000000
        /*0080*/ 	.short	0x0000
        /*0082*/ 	.short	0x0000
        /*0084*/ 	.byte	0x00, 0xf5, 0x21, 0x00


	//----- nvinfo : EIATTR_SPARSE_MMA_MASK
	.align		4
.L_271:
        /*0088*/ 	.byte	0x03, 0x50
        /*008a*/ 	.short	0x0000


	//----- nvinfo : EIATTR_MAXREG_COUNT
	.align		4
        /*008c*/ 	.byte	0x03, 0x1b
        /*008e*/ 	.short	0x00ff


	//----- nvinfo : EIATTR_NUM_BARRIERS
	.align		4
        /*0090*/ 	.byte	0x02, 0x4c
        /*0092*/ 	.byte	0x01
	.zero		1


	//----- nvinfo : EIATTR_MERCURY_ISA_VERSION
	.align		4
        /*0094*/ 	.byte	0x03, 0x5f
        /*0096*/ 	.short	0x0101


	//----- nvinfo : EIATTR_VRC_CTA_INIT_COUNT
	.align		4
        /*0098*/ 	.byte	0x02, 0x4a
	.zero		1
	.zero		1


	//----- nvinfo : EIATTR_EXIT_INSTR_OFFSETS
	.align		4
        /*009c*/ 	.byte	0x04, 0x1c
        /*009e*/ 	.short	(.L_273 - .L_272)


	//   ....[0]....
.L_272:
        /*00a0*/ 	.word	0x00000080


	//   ....[1]....
        /*00a4*/ 	.word	0x00000bd0


	//   ....[2]....
        /*00a8*/ 	.word	0x00000c50


	//----- nvinfo : EIATTR_CRS_STACK_SIZE
	.align		4
.L_273:
        /*00ac*/ 	.byte	0x04, 0x1e
        /*00ae*/ 	.short	(.L_275 - .L_274)
.L_274:
        /*00b0*/ 	.word	0x00000000


	//----- nvinfo : EIATTR_CBANK_PARAM_SIZE
	.align		4
.L_275:
        /*00b4*/ 	.byte	0x03, 0x19
        /*00b6*/ 	.short	0x0040


	//----- nvinfo : EIATTR_PARAM_CBANK
	.align		4
        /*00b8*/ 	.byte	0x04, 0x0a
        /*00ba*/ 	.short	(.L_277 - .L_276)
	.align		4
.L_276:
        /*00bc*/ 	.word	index@(.nv.constant0._Z28code_optimized_error_scaleskPiS_S_S_PdS0_iS0_)
        /*00c0*/ 	.short	0x0380
        /*00c2*/ 	.short	0x0040


	//----- nvinfo : EIATTR_SW_WAR
	.align		4
.L_277:
        /*00c4*/ 	.byte	0x04, 0x36
        /*00c6*/ 	.short	(.L_279 - .L_278)
.L_278:
        /*00c8*/ 	.word	0x00000008
.L_279:


//--------------------- .nv.info._Z16less_col_scaleskPiS_S_S_PdS0_i --------------------------
	.section	.nv.info._Z16less_col_scaleskPiS_S_S_PdS0_i,"",@"SHT_CUDA_INFO"
	.sectionflags	@""
	.align	4


	//----- nvinfo : EIATTR_CUDA_API_VERSION
	.align		4
        /*0000*/ 	.byte	0x04, 0x37
        /*0002*/ 	.short	(.L_281 - .L_280)
.L_280:
        /*0004*/ 	.word	0x00000082


	//----- nvinfo : EIATTR_KPARAM_INFO
	.align		4
.L_281:
        /*0008*/ 	.byte	0x04, 0x17
        /*000a*/ 	.short	(.L_283 - .L_282)
.L_282:
        /*000c*/ 	.word	0x00000000
        /*0010*/ 	.short	0x0006
        /*0012*/ 	.short	0x0030
        /*0014*/ 	.byte	0x00, 0xf0, 0x11, 0x00


	//----- nvinfo : EIATTR_KPARAM_INFO
	.align		4
.L_283:
        /*0018*/ 	.byte	0x04, 0x17
        /*001a*/ 	.short	(.L_285 - .L_284)
.L_284:
        /*001c*/ 	.word	0x00000000
        /*0020*/ 	.short	0x0005
        /*0022*/ 	.short	0x0028
        /*0024*/ 	.byte	0x00, 0xf5, 0x21, 0x00


	//----- nvinfo : EIATTR_KPARAM_INFO
	.align		4
.L_285:
        /*0028*/ 	.byte	0x04, 0x17
        /*002a*/ 	.short	(.L_287 - .L_286)
.L_286:
        /*002c*/ 	.word	0x00000000
        /*0030*/ 	.short	0x0004
        /*0032*/ 	.short	0x0020
        /*0034*/ 	.byte	0x00, 0xf5, 0x21, 0x00


	//----- nvinfo : EIATTR_KPARAM_INFO
	.align		4
.L_287:
        /*0038*/ 	.byte	0x04, 0x17
        /*003a*/ 	.short	(.L_289 - .L_288)
.L_288:
        /*003c*/ 	.word	0x00000000
        /*0040*/ 	.short	0x0003
        /*0042*/ 	.short	0x0018
        /*0044*/ 	.byte	0x00, 0xf5, 0x21, 0x00


	//----- nvinfo : EIATTR_KPARAM_INFO
	.align		4
.L_289:
        /*0048*/ 	.byte	0x04, 0x17
        /*004a*/ 	.short	(.L_291 - .L_290)
.L_290:
        /*004c*/ 	.word	0x00000000
        /*0050*/ 	.short	0x0002
        /*0052*/ 	.short	0x0010
        /*0054*/ 	.byte	0x00, 0xf5, 0x21, 0x00


	//----- nvinfo : EIATTR_KPARAM_INFO
	.align		4
.L_291:
        /*0058*/ 	.byte	0x04, 0x17
        /*005a*/ 	.short	(.L_293 - .L_292)
.L_292:
        /*005c*/ 	.word	0x00000000
        /*0060*/ 	.short	0x0001
        /*0062*/ 	.short	0x0008
        /*0064*/ 	.byte	0x00, 0xf5, 0x21, 0x00


	//----- nvinfo : EIATTR_KPARAM_INFO
	.align		4
.L_293:
        /*0068*/ 	.byte	0x04, 0x17
        /*006a*/ 	.short	(.L_295 - .L_294)
.L_294:
        /*006c*/ 	.word	0x00000000
        /*0070*/ 	.short	0x0000
        /*0072*/ 	.short	0x0000
        /*0074*/ 	.byte	0x00, 0xf5, 0x21, 0x00


	//----- nvinfo : EIATTR_SPARSE_MMA_MASK
	.align		4
.L_295:
        /*0078*/ 	.byte	0x03, 0x50
        /*007a*/ 	.short	0x0000


	//----- nvinfo : EIATTR_MAXREG_COUNT
	.align		4
        /*007c*/ 	.byte	0x03, 0x1b
        /*007e*/ 	.short	0x00ff


	//----- nvinfo : EIATTR_MERCURY_ISA_VERSION
	.align		4
        /*0080*/ 	.byte	0x03, 0x5f
        /*0082*/ 	.short	0x0101


	//----- nvinfo : EIATTR_VRC_CTA_INIT_COUNT
	.align		4
        /*0084*/ 	.byte	0x02, 0x4a
	.zero		1
	.zero		1


	//----- nvinfo : EIATTR_EXIT_INSTR_OFFSETS
	.align		4
        /*0088*/ 	.byte	0x04, 0x1c
        /*008a*/ 	.short	(.L_297 - .L_296)


	//   ....[0]....
.L_296:
        /*008c*/ 	.word	0x00000070


	//   ....[1]....
        /*0090*/ 	.word	0x00000d30


	//----- nvinfo : EIATTR_CRS_STACK_SIZE
	.align		4
.L_297:
        /*0094*/ 	.byte	0x04, 0x1e
        /*0096*/ 	.short	(.L_299 - .L_298)
.L_298:
        /*0098*/ 	.word	0x00000000


	//----- nvinfo : EIATTR_CBANK_PARAM_SIZE
	.align		4
.L_299:
        /*009c*/ 	.byte	0x03, 0x19
        /*009e*/ 	.short	0x0034


	//----- nvinfo : EIATTR_PARAM_CBANK
	.align		4
        /*00a0*/ 	.byte	0x04, 0x0a
        /*00a2*/ 	.short	(.L_301 - .L_300)
	.align		4
.L_300:
        /*00a4*/ 	.word	index@(.nv.constant0._Z16less_col_scaleskPiS_S_S_PdS0_i)
        /*00a8*/ 	.short	0x0380
        /*00aa*/ 	.short	0x0034


	//----- nvinfo : EIATTR_SW_WAR
	.align		4
.L_301:
        /*00ac*/ 	.byte	0x04, 0x36
        /*00ae*/ 	.short	(.L_303 - .L_302)
.L_302:
        /*00b0*/ 	.word	0x00000008
.L_303:


//--------------------- .nv.info._Z11col_scaleskPiS_S_S_PdS0_i --------------------------
	.section	.nv.info._Z11col_scaleskPiS_S_S_PdS0_i,"",@"SHT_CUDA_INFO"
	.sectionflags	@""
	.align	4


	//----- nvinfo : EIATTR_CUDA_API_VERSION
	.align		4
        /*0000*/ 	.byte	0x04, 0x37
        /*0002*/ 	.short	(.L_305 - .L_304)
.L_304:
        /*0004*/ 	.word	0x00000082


	//----- nvinfo : EIATTR_KPARAM_INFO
	.align		4
.L_305:
        /*0008*/ 	.byte	0x04, 0x17
        /*000a*/ 	.short	(.L_307 - .L_306)
.L_306:
        /*000c*/ 	.word	0x00000000
        /*0010*/ 	.short	0x0006
        /*0012*/ 	.short	0x0030
        /*0014*/ 	.byte	0x00, 0xf0, 0x11, 0x00


	//----- nvinfo : EIATTR_KPARAM_INFO
	.align		4
.L_307:
        /*0018*/ 	.byte	0x04, 0x17
        /*001a*/ 	.short	(.L_309 - .L_308)
.L_308:
        /*001c*/ 	.word	0x00000000
        /*0020*/ 	.short	0x0005
        /*0022*/ 	.short	0x0028
        /*0024*/ 	.byte	0x00, 0xf5, 0x21, 0x00


	//----- nvinfo : EIATTR_KPARAM_INFO
	.align		4
.L_309:
        /*0028*/ 	.byte	0x04, 0x17
        /*002a*/ 	.short	(.L_311 - .L_310)
.L_310:
        /*002c*/ 	.word	0x00000000
        /*0030*/ 	.short	0x0004
        /*0032*/ 	.short	0x0020
        /*0034*/ 	.byte	0x00, 0xf5, 0x21, 0x00


	//----- nvinfo : EIATTR_KPARAM_INFO
	.align		4
.L_311:
        /*0038*/ 	.byte	0x04, 0x17
        /*003a*/ 	.short	(.L_313 - .L_312)
.L_312:
        /*003c*/ 	.word	0x00000000
        /*0040*/ 	.short	0x0003
        /*0042*/ 	.short	0x0018
        /*0044*/ 	.byte	0x00, 0xf5, 0x21, 0x00


	//----- nvinfo : EIATTR_KPARAM_INFO
	.align		4
.L_313:
        /*0048*/ 	.byte	0x04, 0x17
        /*004a*/ 	.short	(.L_315 - .L_314)
.L_314:
        /*004c*/ 	.word	0x00000000
        /*0050*/ 	.short	0x0002
        /*0052*/ 	.short	0x0010
        /*0054*/ 	.byte	0x00, 0xf5, 0x21, 0x00


	//----- nvinfo : EIATTR_KPARAM_INFO
	.align		4
.L_315:
        /*0058*/ 	.byte	0x04, 0x17
        /*005a*/ 	.short	(.L_317 - .L_316)
.L_316:
        /*005c*/ 	.word	0x00000000
        /*0060*/ 	.short	0x0001
        /*0062*/ 	.short	0x0008
        /*0064*/ 	.byte	0x00, 0xf5, 0x21, 0x00


	//----- nvinfo : EIATTR_KPARAM_INFO
	.align		4
.L_317:
        /*0068*/ 	.byte	0x04, 0x17
        /*006a*/ 	.short	(.L_319 - .L_318)
.L_318:
        /*006c*/ 	.word	0x00000000
        /*0070*/ 	.short	0x0000
        /*0072*/ 	.short	0x0000
        /*0074*/ 	.byte	0x00, 0xf5, 0x21, 0x00


	//----- nvinfo : EIATTR_SPARSE_MMA_MASK
	.align		4
.L_319:
        /*0078*/ 	.byte	0x03, 0x50
        /*007a*/ 	.short	0x0000


	//----- nvinfo : EIATTR_MAXREG_COUNT
	.align		4
        /*007c*/ 	.byte	0x03, 0x1b
        /*007e*/ 	.short	0x00ff


	//----- nvinfo : EIATTR_MERCURY_ISA_VERSION
	.align		4
        /*0080*/ 	.byte	0x03, 0x5f
        /*0082*/ 	.short	0x0101


	//----- nvinfo : EIATTR_VRC_CTA_INIT_COUNT
	.align		4
        /*0084*/ 	.byte	0x02, 0x4a
	.zero		1
	.zero		1


	//----- nvinfo : EIATTR_EXIT_INSTR_OFFSETS
	.align		4
        /*0088*/ 	.byte	0x04, 0x1c
        /*008a*/ 	.short	(.L_321 - .L_320)


	//   ....[0]....
.L_320:
        /*008c*/ 	.word	0x00000120


	//   ....[1]....
        /*0090*/ 	.word	0x000002d0


	//----- nvinfo : EIATTR_CRS_STACK_SIZE
	.align		4
.L_321:
        /*0094*/ 	.byte	0x04, 0x1e
        /*0096*/ 	.short	(.L_323 - .L_322)
.L_322:
        /*0098*/ 	.word	0x00000000


	//----- nvinfo : EIATTR_CBANK_PARAM_SIZE
	.align		4
.L_323:
        /*009c*/ 	.byte	0x03, 0x19
        /*009e*/ 	.short	0x0034


	//----- nvinfo : EIATTR_PARAM_CBANK
	.align		4
        /*00a0*/ 	.byte	0x04, 0x0a
        /*00a2*/ 	.short	(.L_325 - .L_324)
	.align		4
.L_324:
        /*00a4*/ 	.word	index@(.nv.constant0._Z11col_scaleskPiS_S_S_PdS0_i)
        /*00a8*/ 	.short	0x0380
        /*00aa*/ 	.short	0x0034


	//----- nvinfo : EIATTR_SW_WAR
	.align		4
.L_325:
        /*00ac*/ 	.byte	0x04, 0x36
        /*00ae*/ 	.short	(.L_327 - .L_326)
.L_326:
        /*00b0*/ 	.word	0x00000008
.L_327:


//--------------------- .nv.info._Z16less_row_scaleskPiS_S_S_PdS0_i --------------------------
	.section	.nv.info._Z16less_row_scaleskPiS_S_S_PdS0_i,"",@"SHT_CUDA_INFO"
	.sectionflags	@""
	.align	4


	//----- nvinfo : EIATTR_CUDA_API_VERSION
	.align		4
        /*0000*/ 	.byte	0x04, 0x37
        /*0002*/ 	.short	(.L_329 - .L_328)
.L_328:
        /*0004*/ 	.word	0x00000082


	//----- nvinfo : EIATTR_KPARAM_INFO
	.align		4
.L_329:
        /*0008*/ 	.byte	0x04, 0x17
        /*000a*/ 	.short	(.L_331 - .L_330)
.L_330:
        /*000c*/ 	.word	0x00000000
        /*0010*/ 	.short	0x0006
        /*0012*/ 	.short	0x0030
        /*0014*/ 	.byte	0x00, 0xf0, 0x11, 0x00


	//----- nvinfo : EIATTR_KPARAM_INFO
	.align		4
.L_331:
        /*0018*/ 	.byte	0x04, 0x17
        /*001a*/ 	.short	(.L_333 - .L_332)
.L_332:
        /*001c*/ 	.word	0x00000000
        /*0020*/ 	.short	0x0005
        /*0022*/ 	.short	0x0028
        /*0024*/ 	.byte	0x00, 0xf5, 0x21, 0x00


	//----- nvinfo : EIATTR_KPARAM_INFO
	.align		4
.L_333:
        /*0028*/ 	.byte	0x04, 0x17
        /*002a*/ 	.short	(.L_335 - .L_334)
.L_334:
        /*002c*/ 	.word	0x00000000
        /*0030*/ 	.short	0x0004
        /*0032*/ 	.short	0x0020
        /*0034*/ 	.byte	0x00, 0xf5, 0x21, 0x00


	//----- nvinfo : EIATTR_KPARAM_INFO
	.align		4
.L_335:
        /*0038*/ 	.byte	0x04, 0x17
        /*003a*/ 	.short	(.L_337 - .L_336)
.L_336:
        /*003c*/ 	.word	0x00000000
        /*0040*/ 	.short	0x0003
        /*0042*/ 	.short	0x0018
        /*0044*/ 	.byte	0x00, 0xf5, 0x21, 0x00


	//----- nvinfo : EIATTR_KPARAM_INFO
	.align		4
.L_337:
        /*0048*/ 	.byte	0x04, 0x17
        /*004a*/ 	.short	(.L_339 - .L_338)
.L_338:
        /*004c*/ 	.word	0x00000000
        /*0050*/ 	.short	0x0002
        /*0052*/ 	.short	0x0010
        /*0054*/ 	.byte	0x00, 0xf5, 0x21, 0x00


	//----- nvinfo : EIATTR_KPARAM_INFO
	.align		4
.L_339:
        /*0058*/ 	.byte	0x04, 0x17
        /*005a*/ 	.short	(.L_341 - .L_340)
.L_340:
        /*005c*/ 	.word	0x00000000
        /*0060*/ 	.short	0x0001
        /*0062*/ 	.short	0x0008
        /*0064*/ 	.byte	0x00, 0xf5, 0x21, 0x00


	//----- nvinfo : EIATTR_KPARAM_INFO
	.align		4
.L_341:
        /*0068*/ 	.byte	0x04, 0x17
        /*006a*/ 	.short	(.L_343 - .L_342)
.L_342:
        /*006c*/ 	.word	0x00000000
        /*0070*/ 	.short	0x0000
        /*0072*/ 	.short	0x0000
        /*0074*/ 	.byte	0x00, 0xf5, 0x21, 0x00


	//----- nvinfo : EIATTR_SPARSE_MMA_MASK
	.align		4
.L_343:
        /*0078*/ 	.byte	0x03, 0x50
        /*007a*/ 	.short	0x0000


	//----- nvinfo : EIATTR_MAXREG_COUNT
	.align		4
        /*007c*/ 	.byte	0x03, 0x1b
        /*007e*/ 	.short	0x00ff


	//----- nvinfo : EIATTR_MERCURY_ISA_VERSION
	.align		4
        /*0080*/ 	.byte	0x03, 0x5f
        /*0082*/ 	.short	0x0101


	//----- nvinfo : EIATTR_VRC_CTA_INIT_COUNT
	.align		4
        /*0084*/ 	.byte	0x02, 0x4a
	.zero		1
	.zero		1


	//----- nvinfo : EIATTR_EXIT_INSTR_OFFSETS
	.align		4
        /*0088*/ 	.byte	0x04, 0x1c
        /*008a*/ 	.short	(.L_345 - .L_344)


	//   ....[0]....
.L_344:
        /*008c*/ 	.word	0x00000070


	//   ....[1]....
        /*0090*/ 	.word	0x00000d30


	//----- nvinfo : EIATTR_CRS_STACK_SIZE
	.align		4
.L_345:
        /*0094*/ 	.byte	0x04, 0x1e
        /*0096*/ 	.short	(.L_347 - .L_346)
.L_346:
        /*0098*/ 	.word	0x00000000


	//----- nvinfo : EIATTR_CBANK_PARAM_SIZE
	.align		4
.L_347:
        /*009c*/ 	.byte	0x03, 0x19
        /*009e*/ 	.short	0x0034


	//----- nvinfo : EIATTR_PARAM_CBANK
	.align		4
        /*00a0*/ 	.byte	0x04, 0x0a
        /*00a2*/ 	.short	(.L_349 - .L_348)
	.align		4
.L_348:
        /*00a4*/ 	.word	index@(.nv.constant0._Z16less_row_scaleskPiS_S_S_PdS0_i)
        /*00a8*/ 	.short	0x0380
        /*00aa*/ 	.short	0x0034


	//----- nvinfo : EIATTR_SW_WAR
	.align		4
.L_349:
        /*00ac*/ 	.byte	0x04, 0x36
        /*00ae*/ 	.short	(.L_351 - .L_350)
.L_350:
        /*00b0*/ 	.word	0x00000008
.L_351:


//--------------------- .nv.info._Z11row_scaleskPiS_S_S_PdS0_i --------------------------
	.section	.nv.info._Z11row_scaleskPiS_S_S_PdS0_i,"",@"SHT_CUDA_INFO"
	.sectionflags	@""
	.align	4


	//----- nvinfo : EIATTR_CUDA_API_VERSION
	.align		4
        /*0000*/ 	.byte	0x04, 0x37
        /*0002*/ 	.short	(.L_353 - .L_352)
.L_352:
        /*0004*/ 	.word	0x00000082


	//----- nvinfo : EIATTR_KPARAM_INFO
	.align		4
.L_353:
        /*0008*/ 	.byte	0x04, 0x17
        /*000a*/ 	.short	(.L_355 - .L_354)
.L_354:
        /*000c*/ 	.word	0x00000000
        /*0010*/ 	.short	0x0006
        /*0012*/ 	.short	0x0030
        /*0014*/ 	.byte	0x00, 0xf0, 0x11, 0x00


	//----- nvinfo : EIATTR_KPARAM_INFO
	.align		4
.L_355:
        /*0018*/ 	.byte	0x04, 0x17
        /*001a*/ 	.short	(.L_357 - .L_356)
.L_356:
        /*001c*/ 	.word	0x00000000
        /*0020*/ 	.short	0x0005
        /*0022*/ 	.short	0x0028
        /*0024*/ 	.byte	0x00, 0xf5, 0x21, 0x00


	//----- nvinfo : EIATTR_KPARAM_INFO
	.align		4
.L_357:
        /*0028*/ 	.byte	0x04, 0x17
        /*002a*/ 	.short	(.L_359 - .L_358)
.L_358:
        /*002c*/ 	.word	0x00000000
        /*0030*/ 	.short	0x0004
        /*0032*/ 	.short	0x0020
        /*0034*/ 	.byte	0x00, 0xf5, 0x21, 0x00


	//----- nvinfo : EIATTR_KPARAM_INFO
	.align		4
.L_359:
        /*0038*/ 	.byte	0x04, 0x17
        /*003a*/ 	.short	(.L_361 - .L_360)
.L_360:
        /*003c*/ 	.word	0x00000000
        /*0040*/ 	.short	0x0003
        /*0042*/ 	.short	0x0018
        /*0044*/ 	.byte	0x00, 0xf5, 0x21, 0x00


	//----- nvinfo : EIATTR_KPARAM_INFO
	.align		4
.L_361:
        /*0048*/ 	.byte	0x04, 0x17
        /*004a*/ 	.short	(.L_363 - .L_362)
.L_362:
        /*004c*/ 	.word	0x00000000
        /*0050*/ 	.short	0x0002
        /*0052*/ 	.short	0x0010
        /*0054*/ 	.byte	0x00, 0xf5, 0x21, 0x00


	//----- nvinfo : EIATTR_KPARAM_INFO
	.align		4
.L_363:
        /*0058*/ 	.byte	0x04, 0x17
        /*005a*/ 	.short	(.L_365 - .L_364)
.L_364:
        /*005c*/ 	.word	0x00000000
        /*0060*/ 	.short	0x0001
        /*0062*/ 	.short	0x0008
        /*0064*/ 	.byte	0x00, 0xf5, 0x21, 0x00


	//----- nvinfo : EIATTR_KPARAM_INFO
	.align		4
.L_365:
        /*0068*/ 	.byte	0x04, 0x17
        /*006a*/ 	.short	(.L_367 - .L_366)
.L_366:
        /*006c*/ 	.word	0x00000000
        /*0070*/ 	.short	0x0000
        /*0072*/ 	.short	0x0000
        /*0074*/ 	.byte	0x00, 0xf5, 0x21, 0x00


	//----- nvinfo : EIATTR_SPARSE_MMA_MASK
	.align		4
.L_367:
        /*0078*/ 	.byte	0x03, 0x50
        /*007a*/ 	.short	0x0000


	//----- nvinfo : EIATTR_MAXREG_COUNT
	.align		4
        /*007c*/ 	.byte	0x03, 0x1b
        /*007e*/ 	.short	0x00ff


	//----- nvinfo : EIATTR_MERCURY_ISA_VERSION
	.align		4
        /*0080*/ 	.byte	0x03, 0x5f
        /*0082*/ 	.short	0x0101


	//----- nvinfo : EIATTR_VRC_CTA_INIT_COUNT
	.align		4
        /*0084*/ 	.byte	0x02, 0x4a
	.zero		1
	.zero		1


	//----- nvinfo : EIATTR_EXIT_INSTR_OFFSETS
	.align		4
        /*0088*/ 	.byte	0x04, 0x1c
        /*008a*/ 	.short	(.L_369 - .L_368)


	//   ....[0]....
.L_368:
        /*008c*/ 	.word	0x00000120


	//   ....[1]....
        /*0090*/ 	.word	0x000002d0


	//----- nvinfo : EIATTR_CRS_STACK_SIZE
	.align		4
.L_369:
        /*0094*/ 	.byte	0x04, 0x1e
        /*0096*/ 	.short	(.L_371 - .L_370)
.L_370:
        /*0098*/ 	.word	0x00000000


	//----- nvinfo : EIATTR_CBANK_PARAM_SIZE
	.align		4
.L_371:
        /*009c*/ 	.byte	0x03, 0x19
        /*009e*/ 	.short	0x0034


	//----- nvinfo : EIATTR_PARAM_CBANK
	.align		4
        /*00a0*/ 	.byte	0x04, 0x0a
        /*00a2*/ 	.short	(.L_373 - .L_372)
	.align		4
.L_372:
        /*00a4*/ 	.word	index@(.nv.constant0._Z11row_scaleskPiS_S_S_PdS0_i)
        /*00a8*/ 	.short	0x0380
        /*00aa*/ 	.short	0x0034


	//----- nvinfo : EIATTR_SW_WAR
	.align		4
.L_373:
        /*00ac*/ 	.byte	0x04, 0x36
        /*00ae*/ 	.short	(.L_375 - .L_374)
.L_374:
        /*00b0*/ 	.word	0x00000008
.L_375:


//--------------------- .nv.callgraph             --------------------------
	.section	.nv.callgraph,"",@"SHT_CUDA_CALLGRAPH"
	.align	4
	.sectionentsize	8
	.align		4
        /*0000*/ 	.word	0x00000000
	.align		4
        /*0004*/ 	.word	0xffffffff
	.align		4
        /*0008*/ 	.word	0x00000000
	.align		4
        /*000c*/ 	.word	0xfffffffe
	.align		4
        /*0010*/ 	.word	0x00000000
	.align		4
        /*0014*/ 	.word	0xfffffffd
	.align		4
        /*0018*/ 	.word	0x00000000
	.align		4
        /*001c*/ 	.word	0xfffffffc


//--------------------- .text._Z15final_reductionPd --------------------------
	.section	.text._Z15final_reductionPd,"ax",@progbits
	.align	128
        .global         _Z15final_reductionPd
        .type           _Z15final_reductionPd,@function
        .size           _Z15final_reductionPd,(.L_x_181 - _Z15final_reductionPd)
        .other          _Z15final_reductionPd,@"STO_CUDA_ENTRY STV_DEFAULT"
_Z15final_reductionPd:
.text._Z15final_reductionPd:
[----:B------:R-:W-:Y:S01]  /*0000*/  LDC R1, c[0x0][0x37c] ;  /* 0x0000df00ff017b82 */ /* 0x000fe20000000800 */
[----:B------:R-:W0:Y:S07]  /*0010*/  S2R R9, SR_CTAID.X ;  /* 0x0000000000097919 */ /* 0x000e2e0000002500 */
[----:B------:R-:W1:Y:S01]  /*0020*/  LDC.64 R2, c[0x0][0x380] ;  /* 0x0000e000ff027b82 */ /* 0x000e620000000a00 */
[----:B------:R-:W0:Y:S01]  /*0030*/  LDCU UR8, c[0x0][0x360] ;  /* 0x00006c00ff0877ac */ /* 0x000e220008000800 */
[----:B------:R-:W0:Y:S01]  /*0040*/  S2R R6, SR_TID.X ;  /* 0x0000000000067919 */ /* 0x000e220000002100 */
[----:B------:R-:W2:Y:S01]  /*0050*/  LDCU.64 UR6, c[0x0][0x358] ;  /* 0x00006b00ff0677ac */ /* 0x000ea20008000a00 */
[----:B0-----:R-:W-:-:S04]  /*0060*/  IMAD R5, R9, UR8, R6 ;  /* 0x0000000809057c24 */ /* 0x001fc8000f8e0206 */
[----:B-1----:R-:W-:-:S06]  /*0070*/  IMAD.WIDE R2, R5, 0x8, R2 ;  /* 0x0000000805027825 */ /* 0x002fcc00078e0202 */
[----:B--2---:R-:W2:Y:S01]  /*0080*/  LDG.E.64 R2, desc[UR6][R2.64] ;  /* 0x0000000602027981 */ /* 0x004ea2000c1e1b00 */
[----:B------:R-:W0:Y:S01]  /*0090*/  S2UR UR5, SR_CgaCtaId ;  /* 0x00000000000579c3 */ /* 0x000e220000008800 */
[----:B------:R-:W-:Y:S01]  /*00a0*/  UMOV UR4, 0x400 ;  /* 0x0000040000047882 */ /* 0x000fe20000000000 */
[----:B------:R-:W-:Y:S01]  /*00b0*/  UISETP.GE.U32.AND UP0, UPT, UR8, 0x2, UPT ;  /* 0x000000020800788c */ /* 0x000fe2000bf06070 */
[----:B------:R-:W-:Y:S01]  /*00c0*/  ISETP.NE.AND P0, PT, R6, RZ, PT ;  /* 0x000000ff0600720c */ /* 0x000fe20003f05270 */
[----:B0-----:R-:W-:-:S06]  /*00d0*/  ULEA UR4, UR5, UR4, 0x18 ;  /* 0x0000000405047291 */ /* 0x001fcc000f8ec0ff */
[----:B------:R-:W-:-:S05]  /*00e0*/  LEA R7, R6, UR4, 0x3 ;  /* 0x0000000406077c11 */ /* 0x000fca000f8e18ff */
[----:B--2---:R0:W-:Y:S01]  /*00f0*/  STS.64 [R7], R2 ;  /* 0x0000000207007388 */ /* 0x0041e20000000a00 */
[----:B------:R-:W-:Y:S05]  /*0100*/  BRA.U !UP0, `(.L_x_0) ;  /* 0x00000001083c7547 */ /* 0x000fea000b800000 */
[----:B------:R-:W-:-:S07]  /*0110*/  IMAD.MOV.U32 R0, RZ, RZ, 0x1 ;  /* 0x00000001ff007424 */ /* 0x000fce00078e00ff */
.L_x_1:
[----:B------:R-:W-:-:S05]  /*0120*/  IMAD.SHL.U32 R8, R0, 0x2, RZ ;  /* 0x0000000200087824 */ /* 0x000fca00078e00ff */
[----:B0-----:R-:W-:-:S04]  /*0130*/  IADD3 R2, PT, PT, R8, -0x1, RZ ;  /* 0xffffffff08027810 */ /* 0x001fc80007ffe0ff */
[----:B------:R-:W-:-:S13]  /*0140*/  LOP3.LUT P1, RZ, R2, R6, RZ, 0xc0, !PT ;  /* 0x0000000602ff7212 */ /* 0x000fda000782c0ff */
[----:B------:R-:W-:Y:S01]  /*0150*/  @!P1 IMAD R4, R0, 0x8, R7 ;  /* 0x0000000800049824 */ /* 0x000fe200078e0207 */
[----:B------:R-:W-:Y:S01]  /*0160*/  @!P1 LDS.64 R2, [R7] ;  /* 0x0000000007029984 */ /* 0x000fe20000000a00 */
[----:B------:R-:W-:-:S04]  /*0170*/  MOV R0, R8 ;  /* 0x0000000800007202 */ /* 0x000fc80000000f00 */
[----:B------:R-:W0:Y:S02]  /*0180*/  @!P1 LDS.64 R4, [R4] ;  /* 0x0000000004049984 */ /* 0x000e240000000a00 */
[----:B0-----:R-:W-:-:S06]  /*0190*/  @!P1 DSETP.GE.AND P2, PT, R2, R4, PT ;  /* 0x000000040200922a */ /* 0x001fcc0003f46000 */
[----:B------:R-:W-:Y:S02]  /*01a0*/  @!P1 FSEL R2, R2, R4, P2 ;  /* 0x0000000402029208 */ /* 0x000fe40001000000 */
[----:B------:R-:W-:-:S05]  /*01b0*/  @!P1 FSEL R3, R3, R5, P2 ;  /* 0x0000000503039208 */ /* 0x000fca0001000000 */
[----:B------:R1:W-:Y:S01]  /*01c0*/  @!P1 STS.64 [R7], R2 ;  /* 0x0000000207009388 */ /* 0x0003e20000000a00 */
[----:B------:R-:W-:Y:S01]  /*01d0*/  BAR.SYNC.DEFER_BLOCKING 0x0 ;  /* 0x0000000000007b1d */ /* 0x000fe20000010000 */
[----:B------:R-:W-:-:S13]  /*01e0*/  ISETP.GE.U32.AND P1, PT, R8, UR8, PT ;  /* 0x0000000808007c0c */ /* 0x000fda000bf26070 */
[----:B-1----:R-:W-:Y:S05]  /*01f0*/  @!P1 BRA `(.L_x_1) ;  /* 0xfffffffc00c89947 */ /* 0x002fea000383ffff */
.L_x_0:
[----:B------:R-:W-:Y:S05]  /*0200*/  @P0 EXIT ;  /* 0x000000000000094d */ /* 0x000fea0003800000 */
[----:B------:R-:W1:Y:S01]  /*0210*/  S2UR UR5, SR_CgaCtaId ;  /* 0x00000000000579c3 */ /* 0x000e620000008800 */
[----:B------:R-:W-:-:S07]  /*0220*/  UMOV UR4, 0x400 ;  /* 0x0000040000047882 */ /* 0x000fce0000000000 */
[----:B------:R-:W2:Y:S01]  /*0230*/  LDC.64 R4, c[0x0][0x380] ;  /* 0x0000e000ff047b82 */ /* 0x000ea20000000a00 */
[----:B-1----:R-:W-:Y:S01]  /*0240*/  ULEA UR4, UR5, UR4, 0x18 ;  /* 0x0000000405047291 */ /* 0x002fe2000f8ec0ff */
[----:B--2---:R-:W-:-:S08]  /*0250*/  IMAD.WIDE.U32 R4, R9, 0x8, R4 ;  /* 0x0000000809047825 */ /* 0x004fd000078e0004 */
[----:B0-----:R-:W0:Y:S04]  /*0260*/  LDS.64 R2, [UR4] ;  /* 0x00000004ff027984 */ /* 0x001e280008000a00 */
[----:B0-----:R-:W-:Y:S01]  /*0270*/  STG.E.64 desc[UR6][R4.64], R2 ;  /* 0x0000000204007986 */ /* 0x001fe2000c101b06 */
[----:B------:R-:W-:Y:S05]  /*0280*/  EXIT ;  /* 0x000000000000794d */ /* 0x000fea0003800000 */
.L_x_2:
[----:B------:R-:W-:-:S00]  /*0290*/  BRA `(.L_x_2) ;  /* 0xfffffffc00fc7947 */ /* 0x000fc0000383ffff */
[----:B------:R-:W-:-:S00]  /*02a0*/  NOP ;  /* 0x0000000000007918 */ /* 0x000fc00000000000 */
        /* <DEDUP_REMOVED lines=13> */
.L_x_181:


//--------------------- .text._Z7scaleskPiS_S_S_PdS0_iS0_ --------------------------
	.section	.text._Z7scaleskPiS_S_S_PdS0_iS0_,"ax",@progbits
	.align	128
        .global         _Z7scaleskPiS_S_S_PdS0_iS0_
        .type           _Z7scaleskPiS_S_S_PdS0_iS0_,@function
        .size           _Z7scaleskPiS_S_S_PdS0_iS0_,(.L_x_172 - _Z7scaleskPiS_S_S_PdS0_iS0_)
        .other          _Z7scaleskPiS_S_S_PdS0_iS0_,@"STO_CUDA_ENTRY STV_DEFAULT"
_Z7scaleskPiS_S_S_PdS0_iS0_:
.text._Z7scaleskPiS_S_S_PdS0_iS0_:
[----:B------:R-:W-:Y:S01]  /*0000*/  LDC R1, c[0x0][0x37c] ;  /* 0x0000df00ff017b82 */ /* 0x000fe20000000800 */
[----:B------:R-:W0:Y:S01]  /*0010*/  S2R R0, SR_CTAID.X ;  /* 0x0000000000007919 */ /* 0x000e220000002500 */
[----:B------:R-:W0:Y:S01]  /*0020*/  LDCU UR8, c[0x0][0x360] ;  /* 0x00006c00ff0877ac */ /* 0x000e220008000800 */
[----:B------:R-:W0:Y:S01]  /*0030*/  S2R R3, SR_TID.X ;  /* 0x0000000000037919 */ /* 0x000e220000002100 */
[----:B------:R-:W1:Y:S01]  /*0040*/  LDCU UR4, c[0x0][0x3b0] ;  /* 0x00007600ff0477ac */ /* 0x000e620008000800 */
[----:B0-----:R-:W-:-:S05]  /*0050*/  IMAD R5, R0, UR8, R3 ;  /* 0x0000000800057c24 */ /* 0x001fca000f8e0203 */
[----:B-1----:R-:W-:-:S13]  /*0060*/  ISETP.GE.AND P0, PT, R5, UR4, PT ;  /* 0x0000000405007c0c */ /* 0x002fda000bf06270 */
[----:B------:R-:W-:Y:S05]  /*0070*/  @P0 EXIT ;  /* 0x000000000000094d */ /* 0x000fea0003800000 */
[----:B------:R-:W0:Y:S01]  /*0080*/  LDC.64 R6, c[0x0][0x388] ;  /* 0x0000e200ff067b82 */ /* 0x000e220000000a00 */
[----:B------:R-:W1:Y:S01]  /*0090*/  LDCU.64 UR6, c[0x0][0x358] ;  /* 0x00006b00ff0677ac */ /* 0x000e620008000a00 */
[----:B0-----:R-:W-:-:S05]  /*00a0*/  IMAD.WIDE R6, R5, 0x4, R6 ;  /* 0x0000000405067825 */ /* 0x001fca00078e0206 */
[----:B-1----:R-:W2:Y:S04]  /*00b0*/  LDG.E R2, desc[UR6][R6.64] ;  /* 0x0000000606027981 */ /* 0x002ea8000c1e1900 */
[----:B------:R-:W2:Y:S01]  /*00c0*/  LDG.E R9, desc[UR6][R6.64+0x4] ;  /* 0x0000040606097981 */ /* 0x000ea2000c1e1900 */
[----:B------:R-:W-:Y:S01]  /*00d0*/  BSSY.RECONVERGENT B0, `(.L_x_3) ;  /* 0x00000af000007945 */ /* 0x000fe20003800200 */
[----:B------:R-:W-:Y:S02]  /*00e0*/  CS2R R18, SRZ ;  /* 0x0000000000127805 */ /* 0x000fe4000001ff00 */
[----:B--2---:R-:W-:-:S04]  /*00f0*/  IADD3 R4, PT, PT, -R2, R9, RZ ;  /* 0x0000000902047210 */ /* 0x004fc80007ffe1ff */
[----:B------:R-:W-:-:S13]  /*0100*/  ISETP.GE.AND P0, PT, R4, 0x1, PT ;  /* 0x000000010400780c */ /* 0x000fda0003f06270 */
[----:B------:R-:W-:Y:S05]  /*0110*/  @!P0 BRA `(.L_x_4) ;  /* 0x0000000800a88947 */ /* 0x000fea0003800000 */
[----:B------:R-:W-:Y:S01]  /*0120*/  IADD3 R8, PT, PT, R2, -R9, RZ ;  /* 0x8000000902087210 */ /* 0x000fe20007ffe0ff */
[----:B------:R-:W-:Y:S01]  /*0130*/  BSSY.RECONVERGENT B1, `(.L_x_5) ;  /* 0x0000052000017945 */ /* 0x000fe20003800200 */
[----:B------:R-:W-:Y:S01]  /*0140*/  LOP3.LUT R9, R4, 0xf, RZ, 0xc0, !PT ;  /* 0x0000000f04097812 */ /* 0x000fe200078ec0ff */
[----:B------:R-:W-:Y:S01]  /*0150*/  HFMA2 R23, -RZ, RZ, 0, 0 ;  /* 0x00000000ff177431 */ /* 0x000fe200000001ff */
[----:B------:R-:W-:Y:S02]  /*0160*/  ISETP.GT.U32.AND P0, PT, R8, -0x10, PT ;  /* 0xfffffff00800780c */ /* 0x000fe40003f04070 */
[----:B------:R-:W-:Y:S02]  /*0170*/  CS2R R18, SRZ ;  /* 0x0000000000127805 */ /* 0x000fe4000001ff00 */
[----:B------:R-:W-:-:S09]  /*0180*/  ISETP.NE.AND P1, PT, R9, RZ, PT ;  /* 0x000000ff0900720c */ /* 0x000fd20003f25270 */
[----:B------:R-:W-:Y:S05]  /*0190*/  @P0 BRA `(.L_x_6) ;  /* 0x00000004002c0947 */ /* 0x000fea0003800000 */
[----:B------:R-:W-:Y:S01]  /*01a0*/  LOP3.LUT R23, R4, 0x7ffffff0, RZ, 0xc0, !PT ;  /* 0x7ffffff004177812 */ /* 0x000fe200078ec0ff */
[----:B------:R-:W-:Y:S01]  /*01b0*/  IMAD.MOV.U32 R8, RZ, RZ, R2 ;  /* 0x000000ffff087224 */ /* 0x000fe200078e0002 */
[----:B------:R-:W-:Y:S02]  /*01c0*/  CS2R R18, SRZ ;  /* 0x0000000000127805 */ /* 0x000fe4000001ff00 */
[----:B------:R-:W-:-:S07]  /*01d0*/  IADD3 R22, PT, PT, -R23, RZ, RZ ;  /* 0x000000ff17167210 */ /* 0x000fce0007ffe1ff */
.L_x_7:
[----:B------:R-:W0:Y:S08]  /*01e0*/  LDC.64 R10, c[0x0][0x380] ;  /* 0x0000e000ff0a7b82 */ /* 0x000e300000000a00 */
[----:B------:R-:W1:Y:S01]  /*01f0*/  LDC.64 R12, c[0x0][0x3a8] ;  /* 0x0000ea00ff0c7b82 */ /* 0x000e620000000a00 */
[----:B0-----:R-:W-:-:S05]  /*0200*/  IMAD.WIDE R10, R8, 0x4, R10 ;  /* 0x00000004080a7825 */ /* 0x001fca00078e020a */
[----:B------:R-:W1:Y:S04]  /*0210*/  LDG.E R15, desc[UR6][R10.64] ;  /* 0x000000060a0f7981 */ /* 0x000e68000c1e1900 */
[----:B------:R-:W2:Y:S04]  /*0220*/  LDG.E R27, desc[UR6][R10.64+0x4] ;  /* 0x000004060a1b7981 */ /* 0x000ea8000c1e1900 */
[----:B------:R-:W3:Y:S04]  /*0230*/  LDG.E R21, desc[UR6][R10.64+0x8] ;  /* 0x000008060a157981 */ /* 0x000ee8000c1e1900 */
[----:B------:R-:W4:Y:S04]  /*0240*/  LDG.E R25, desc[UR6][R10.64+0xc] ;  /* 0x00000c060a197981 */ /* 0x000f28000c1e1900 */
[----:B------:R-:W5:Y:S04]  /*0250*/  LDG.E R29, desc[UR6][R10.64+0x10] ;  /* 0x000010060a1d7981 */ /* 0x000f68000c1e1900 */
[----:B------:R-:W5:Y:S04]  /*0260*/  LDG.E R17, desc[UR6][R10.64+0x14] ;  /* 0x000014060a117981 */ /* 0x000f68000c1e1900 */
[----:B------:R-:W5:Y:S01]  /*0270*/  LDG.E R24, desc[UR6][R10.64+0x28] ;  /* 0x000028060a187981 */ /* 0x000f62000c1e1900 */
[----:B-1----:R-:W-:-:S06]  /*0280*/  IMAD.WIDE R14, R15, 0x8, R12 ;  /* 0x000000080f0e7825 */ /* 0x002fcc00078e020c */
[----:B------:R-:W4:Y:S01]  /*0290*/  LDG.E.64 R14, desc[UR6][R14.64] ;  /* 0x000000060e0e7981 */ /* 0x000f22000c1e1b00 */
[----:B--2---:R-:W-:-:S06]  /*02a0*/  IMAD.WIDE R26, R27, 0x8, R12 ;  /* 0x000000081b1a7825 */ /* 0x004fcc00078e020c */
[----:B------:R-:W2:Y:S01]  /*02b0*/  LDG.E.64 R26, desc[UR6][R26.64] ;  /* 0x000000061a1a7981 */ /* 0x000ea2000c1e1b00 */
[----:B---3--:R-:W-:-:S06]  /*02c0*/  IMAD.WIDE R20, R21, 0x8, R12 ;  /* 0x0000000815147825 */ /* 0x008fcc00078e020c */
[----:B------:R-:W3:Y:S01]  /*02d0*/  LDG.E.64 R20, desc[UR6][R20.64] ;  /* 0x0000000614147981 */ /* 0x000ee2000c1e1b00 */
[----:B----4-:R-:W-:Y:S01]  /*02e0*/  DADD R14, R14, R18 ;  /* 0x000000000e0e7229 */ /* 0x010fe20000000012 */
[--C-:B------:R-:W-:Y:S02]  /*02f0*/  IMAD.WIDE R18, R25, 0x8, R12.reuse ;  /* 0x0000000819127825 */ /* 0x100fe400078e020c */
[----:B------:R-:W4:Y:S04]  /*0300*/  LDG.E R25, desc[UR6][R10.64+0x18] ;  /* 0x000018060a197981 */ /* 0x000f28000c1e1900 */
[----:B------:R-:W4:Y:S01]  /*0310*/  LDG.E.64 R18, desc[UR6][R18.64] ;  /* 0x0000000612127981 */ /* 0x000f22000c1e1b00 */
[----:B--2---:R-:W-:Y:S01]  /*0320*/  DADD R26, R14, R26 ;  /* 0x000000000e1a7229 */ /* 0x004fe2000000001a */
[----:B-----5:R-:W-:-:S02]  /*0330*/  IMAD.WIDE R14, R29, 0x8, R12 ;  /* 0x000000081d0e7825 */ /* 0x020fc400078e020c */
[----:B------:R-:W2:Y:S04]  /*0340*/  LDG.E R29, desc[UR6][R10.64+0x1c] ;  /* 0x00001c060a1d7981 */ /* 0x000ea8000c1e1900 */
[----:B------:R-:W5:Y:S01]  /*0350*/  LDG.E.64 R14, desc[UR6][R14.64] ;  /* 0x000000060e0e7981 */ /* 0x000f62000c1e1b00 */
[----:B---3--:R-:W-:Y:S01]  /*0360*/  DADD R20, R26, R20 ;  /* 0x000000001a147229 */ /* 0x008fe20000000014 */
[--C-:B------:R-:W-:Y:S02]  /*0370*/  IMAD.WIDE R16, R17, 0x8, R12.reuse ;  /* 0x0000000811107825 */ /* 0x100fe400078e020c */
[----:B------:R-:W3:Y:S04]  /*0380*/  LDG.E R27, desc[UR6][R10.64+0x20] ;  /* 0x000020060a1b7981 */ /* 0x000ee8000c1e1900 */
[----:B------:R-:W3:Y:S04]  /*0390*/  LDG.E.64 R16, desc[UR6][R16.64] ;  /* 0x0000000610107981 */ /* 0x000ee8000c1e1b00 */
[----:B------:R-:W3:Y:S01]  /*03a0*/  LDG.E R26, desc[UR6][R10.64+0x3c] ;  /* 0x00003c060a1a7981 */ /* 0x000ee2000c1e1900 */
[----:B----4-:R-:W-:Y:S01]  /*03b0*/  DADD R18, R20, R18 ;  /* 0x0000000014127229 */ /* 0x010fe20000000012 */
[----:B------:R-:W-:-:S02]  /*03c0*/  IMAD.WIDE R20, R25, 0x8, R12 ;  /* 0x0000000819147825 */ /* 0x000fc400078e020c */
[----:B------:R-:W4:Y:S04]  /*03d0*/  LDG.E R25, desc[UR6][R10.64+0x24] ;  /* 0x000024060a197981 */ /* 0x000f28000c1e1900 */
[----:B------:R-:W4:Y:S01]  /*03e0*/  LDG.E.64 R20, desc[UR6][R20.64] ;  /* 0x0000000614147981 */ /* 0x000f22000c1e1b00 */
[----:B-----5:R-:W-:Y:S01]  /*03f0*/  DADD R14, R18, R14 ;  /* 0x00000000120e7229 */ /* 0x020fe2000000000e */
[--C-:B--2---:R-:W-:Y:S02]  /*0400*/  IMAD.WIDE R18, R29, 0x8, R12.reuse ;  /* 0x000000081d127825 */ /* 0x104fe400078e020c */
[----:B------:R-:W2:Y:S04]  /*0410*/  LDG.E R29, desc[UR6][R10.64+0x30] ;  /* 0x000030060a1d7981 */ /* 0x000ea8000c1e1900 */
[----:B------:R-:W5:Y:S01]  /*0420*/  LDG.E.64 R18, desc[UR6][R18.64] ;  /* 0x0000000612127981 */ /* 0x000f62000c1e1b00 */
[----:B---3--:R-:W-:Y:S01]  /*0430*/  DADD R16, R14, R16 ;  /* 0x000000000e107229 */ /* 0x008fe20000000010 */
[----:B------:R-:W-:-:S02]  /*0440*/  IMAD.WIDE R14, R27, 0x8, R12 ;  /* 0x000000081b0e7825 */ /* 0x000fc400078e020c */
[----:B------:R-:W3:Y:S04]  /*0450*/  LDG.E R27, desc[UR6][R10.64+0x2c] ;  /* 0x00002c060a1b7981 */ /* 0x000ee8000c1e1900 */
[----:B------:R-:W2:Y:S01]  /*0460*/  LDG.E.64 R14, desc[UR6][R14.64] ;  /* 0x000000060e0e7981 */ /* 0x000ea2000c1e1b00 */
[----:B----4-:R-:W-:Y:S01]  /*0470*/  DADD R20, R16, R20 ;  /* 0x0000000010147229 */ /* 0x010fe20000000014 */
[--C-:B------:R-:W-:Y:S02]  /*0480*/  IMAD.WIDE R16, R25, 0x8, R12.reuse ;  /* 0x0000000819107825 */ /* 0x100fe400078e020c */
[----:B------:R-:W4:Y:S04]  /*0490*/  LDG.E R25, desc[UR6][R10.64+0x34] ;  /* 0x000034060a197981 */ /* 0x000f28000c1e1900 */
[----:B------:R-:W4:Y:S01]  /*04a0*/  LDG.E.64 R16, desc[UR6][R16.64] ;  /* 0x0000000610107981 */ /* 0x000f22000c1e1b00 */
[----:B-----5:R-:W-:Y:S01]  /*04b0*/  DADD R18, R20, R18 ;  /* 0x0000000014127229 */ /* 0x020fe20000000012 */
[----:B------:R-:W-:-:S02]  /*04c0*/  IMAD.WIDE R20, R24, 0x8, R12 ;  /* 0x0000000818147825 */ /* 0x000fc400078e020c */
[----:B------:R0:W5:Y:S04]  /*04d0*/  LDG.E R24, desc[UR6][R10.64+0x38] ;  /* 0x000038060a187981 */ /* 0x000168000c1e1900 */
[----:B------:R-:W5:Y:S01]  /*04e0*/  LDG.E.64 R20, desc[UR6][R20.64] ;  /* 0x0000000614147981 */ /* 0x000f62000c1e1b00 */
[----:B--2---:R-:W-:Y:S01]  /*04f0*/  DADD R14, R18, R14 ;  /* 0x00000000120e7229 */ /* 0x004fe2000000000e */
[----:B---3--:R-:W-:-:S06]  /*0500*/  IMAD.WIDE R18, R27, 0x8, R12 ;  /* 0x000000081b127825 */ /* 0x008fcc00078e020c */
[----:B------:R-:W2:Y:S01]  /*0510*/  LDG.E.64 R18, desc[UR6][R18.64] ;  /* 0x0000000612127981 */ /* 0x000ea2000c1e1b00 */
[----:B0-----:R-:W-:-:S06]  /*0520*/  IMAD.WIDE R10, R26, 0x8, R12 ;  /* 0x000000081a0a7825 */ /* 0x001fcc00078e020c */
[----:B------:R-:W3:Y:S01]  /*0530*/  LDG.E.64 R10, desc[UR6][R10.64] ;  /* 0x000000060a0a7981 */ /* 0x000ee2000c1e1b00 */
[----:B----4-:R-:W-:Y:S01]  /*0540*/  DADD R14, R14, R16 ;  /* 0x000000000e0e7229 */ /* 0x010fe20000000010 */
[----:B------:R-:W-:-:S04]  /*0550*/  IMAD.WIDE R16, R29, 0x8, R12 ;  /* 0x000000081d107825 */ /* 0x000fc800078e020c */
[----:B------:R-:W-:Y:S02]  /*0560*/  IMAD.WIDE R28, R25, 0x8, R12 ;  /* 0x00000008191c7825 */ /* 0x000fe400078e020c */
[----:B------:R-:W4:Y:S01]  /*0570*/  LDG.E.64 R16, desc[UR6][R16.64] ;  /* 0x0000000610107981 */ /* 0x000f22000c1e1b00 */
[----:B-----5:R-:W-:-:S03]  /*0580*/  DADD R14, R14, R20 ;  /* 0x000000000e0e7229 */ /* 0x020fc60000000014 */
[----:B------:R-:W5:Y:S01]  /*0590*/  LDG.E.64 R28, desc[UR6][R28.64] ;  /* 0x000000061c1c7981 */ /* 0x000f62000c1e1b00 */
[----:B------:R-:W-:-:S06]  /*05a0*/  IMAD.WIDE R20, R24, 0x8, R12 ;  /* 0x0000000818147825 */ /* 0x000fcc00078e020c */
[----:B------:R-:W3:Y:S01]  /*05b0*/  LDG.E.64 R20, desc[UR6][R20.64] ;  /* 0x0000000614147981 */ /* 0x000ee2000c1e1b00 */
[----:B--2---:R-:W-:Y:S01]  /*05c0*/  DADD R14, R14, R18 ;  /* 0x000000000e0e7229 */ /* 0x004fe20000000012 */
[----:B------:R-:W-:-:S04]  /*05d0*/  IADD3 R22, PT, PT, R22, 0x10, RZ ;  /* 0x0000001016167810 */ /* 0x000fc80007ffe0ff */
[----:B------:R-:W-:Y:S02]  /*05e0*/  ISETP.NE.AND P0, PT, R22, RZ, PT ;  /* 0x000000ff1600720c */ /* 0x000fe40003f05270 */
[----:B------:R-:W-:Y:S01]  /*05f0*/  IADD3 R8, PT, PT, R8, 0x10, RZ ;  /* 0x0000001008087810 */ /* 0x000fe20007ffe0ff */
[----:B----4-:R-:W-:-:S08]  /*0600*/  DADD R14, R14, R16 ;  /* 0x000000000e0e7229 */ /* 0x010fd00000000010 */
[----:B-----5:R-:W-:-:S08]  /*0610*/  DADD R14, R14, R28 ;  /* 0x000000000e0e7229 */ /* 0x020fd0000000001c */
[----:B---3--:R-:W-:-:S08]  /*0620*/  DADD R14, R14, R20 ;  /* 0x000000000e0e7229 */ /* 0x008fd00000000014 */
[----:B------:R-:W-:Y:S01]  /*0630*/  DADD R18, R14, R10 ;  /* 0x000000000e127229 */ /* 0x000fe2000000000a */
[----:B------:R-:W-:Y:S10]  /*0640*/  @P0 BRA `(.L_x_7) ;  /* 0xfffffff800e40947 */ /* 0x000ff4000383ffff */
.L_x_6:
[----:B------:R-:W-:Y:S05]  /*0650*/  BSYNC.RECONVERGENT B1 ;  /* 0x0000000000017941 */ /* 0x000fea0003800200 */
.L_x_5:
[----:B------:R-:W-:Y:S05]  /*0660*/  @!P1 BRA `(.L_x_4) ;  /* 0x0000000400549947 */ /* 0x000fea0003800000 */
[----:B------:R-:W-:Y:S01]  /*0670*/  ISETP.GE.U32.AND P0, PT, R9, 0x8, PT ;  /* 0x000000080900780c */ /* 0x000fe20003f06070 */
[----:B------:R-:W-:Y:S01]  /*0680*/  BSSY.RECONVERGENT B1, `(.L_x_8) ;  /* 0x0000029000017945 */ /* 0x000fe20003800200 */
[----:B------:R-:W-:-:S04]  /*0690*/  LOP3.LUT R22, R4, 0x7, RZ, 0xc0, !PT ;  /* 0x0000000704167812 */ /* 0x000fc800078ec0ff */
[----:B------:R-:W-:-:S07]  /*06a0*/  ISETP.NE.AND P1, PT, R22, RZ, PT ;  /* 0x000000ff1600720c */ /* 0x000fce0003f25270 */
[----:B------:R-:W-:Y:S06]  /*06b0*/  @!P0 BRA `(.L_x_9) ;  /* 0x0000000000948947 */ /* 0x000fec0003800000 */
[----:B------:R-:W0:Y:S01]  /*06c0*/  LDC.64 R26, c[0x0][0x380] ;  /* 0x0000e000ff1a7b82 */ /* 0x000e220000000a00 */
[----:B------:R-:W-:-:S07]  /*06d0*/  IMAD.IADD R9, R2, 0x1, R23 ;  /* 0x0000000102097824 */ /* 0x000fce00078e0217 */
        /* <DEDUP_REMOVED lines=8> */
[----:B------:R-:W5:Y:S04]  /*0760*/  LDG.E R25, desc[UR6][R26.64+0x18] ;  /* 0x000018061a197981 */ /* 0x000f68000c1e1900 */
[----:B------:R-:W5:Y:S01]  /*0770*/  LDG.E R27, desc[UR6][R26.64+0x1c] ;  /* 0x00001c061a1b7981 */ /* 0x000f62000c1e1900 */
[----:B-1----:R-:W-:-:S06]  /*0780*/  IMAD.WIDE R16, R17, 0x8, R10 ;  /* 0x0000000811107825 */ /* 0x002fcc00078e020a */
[----:B------:R-:W5:Y:S01]  /*0790*/  LDG.E.64 R16, desc[UR6][R16.64] ;  /* 0x0000000610107981 */ /* 0x000f62000c1e1b00 */
[----:B--2---:R-:W-:-:S06]  /*07a0*/  IMAD.WIDE R12, R13, 0x8, R10 ;  /* 0x000000080d0c7825 */ /* 0x004fcc00078e020a */
[----:B------:R-:W2:Y:S01]  /*07b0*/  LDG.E.64 R12, desc[UR6][R12.64] ;  /* 0x000000060c0c7981 */ /* 0x000ea2000c1e1b00 */
[----:B---3--:R-:W-:-:S04]  /*07c0*/  IMAD.WIDE R8, R9, 0x8, R10 ;  /* 0x0000000809087825 */ /* 0x008fc800078e020a */
[--C-:B----4-:R-:W-:Y:S02]  /*07d0*/  IMAD.WIDE R14, R15, 0x8, R10.reuse ;  /* 0x000000080f0e7825 */ /* 0x110fe400078e020a */
[----:B------:R-:W3:Y:S04]  /*07e0*/  LDG.E.64 R8, desc[UR6][R8.64] ;  /* 0x0000000608087981 */ /* 0x000ee8000c1e1b00 */
[----:B------:R-:W4:Y:S01]  /*07f0*/  LDG.E.64 R14, desc[UR6][R14.64] ;  /* 0x000000060e0e7981 */ /* 0x000f22000c1e1b00 */
[----:B-----5:R-:W-:-:S06]  /*0800*/  IMAD.WIDE R20, R21, 0x8, R10 ;  /* 0x0000000815147825 */ /* 0x020fcc00078e020a */
[----:B------:R-:W5:Y:S01]  /*0810*/  LDG.E.64 R20, desc[UR6][R20.64] ;  /* 0x0000000614147981 */ /* 0x000f62000c1e1b00 */
[----:B------:R-:W-:Y:S01]  /*0820*/  IMAD.WIDE R24, R25, 0x8, R10 ;  /* 0x0000000819187825 */ /* 0x000fe200078e020a */
[----:B------:R-:W-:-:S03]  /*0830*/  DADD R18, R18, R16 ;  /* 0x0000000012127229 */ /* 0x000fc60000000010 */
[----:B------:R-:W-:-:S06]  /*0840*/  IMAD.WIDE R16, R29, 0x8, R10 ;  /* 0x000000081d107825 */ /* 0x000fcc00078e020a */
[----:B------:R-:W5:Y:S01]  /*0850*/  LDG.E.64 R16, desc[UR6][R16.64] ;  /* 0x0000000610107981 */ /* 0x000f62000c1e1b00 */
[----:B--2---:R-:W-:Y:S01]  /*0860*/  DADD R12, R18, R12 ;  /* 0x00000000120c7229 */ /* 0x004fe2000000000c */
[----:B------:R-:W-:Y:S02]  /*0870*/  IMAD.WIDE R10, R27, 0x8, R10 ;  /* 0x000000081b0a7825 */ /* 0x000fe400078e020a */
[----:B------:R-:W2:Y:S04]  /*0880*/  LDG.E.64 R18, desc[UR6][R24.64] ;  /* 0x0000000618127981 */ /* 0x000ea8000c1e1b00 */
[----:B------:R-:W2:Y:S01]  /*0890*/  LDG.E.64 R10, desc[UR6][R10.64] ;  /* 0x000000060a0a7981 */ /* 0x000ea2000c1e1b00 */
[----:B---3--:R-:W-:-:S08]  /*08a0*/  DADD R8, R12, R8 ;  /* 0x000000000c087229 */ /* 0x008fd00000000008 */
[----:B----4-:R-:W-:Y:S01]  /*08b0*/  DADD R8, R8, R14 ;  /* 0x0000000008087229 */ /* 0x010fe2000000000e */
[----:B------:R-:W-:-:S07]  /*08c0*/  IADD3 R23, PT, PT, R23, 0x8, RZ ;  /* 0x0000000817177810 */ /* 0x000fce0007ffe0ff */
[----:B-----5:R-:W-:-:S08]  /*08d0*/  DADD R8, R8, R16 ;  /* 0x0000000008087229 */ /* 0x020fd00000000010 */
[----:B------:R-:W-:-:S08]  /*08e0*/  DADD R8, R8, R20 ;  /* 0x0000000008087229 */ /* 0x000fd00000000014 */
[----:B--2---:R-:W-:-:S08]  /*08f0*/  DADD R18, R8, R18 ;  /* 0x0000000008127229 */ /* 0x004fd00000000012 */
[----:B------:R-:W-:-:S11]  /*0900*/  DADD R18, R18, R10 ;  /* 0x0000000012127229 */ /* 0x000fd6000000000a */
.L_x_9:
[----:B------:R-:W-:Y:S05]  /*0910*/  BSYNC.RECONVERGENT B1 ;  /* 0x0000000000017941 */ /* 0x000fea0003800200 */
.L_x_8:
[----:B------:R-:W-:Y:S05]  /*0920*/  @!P1 BRA `(.L_x_4) ;  /* 0x0000000000a49947 */ /* 0x000fea0003800000 */
[----:B------:R-:W-:Y:S01]  /*0930*/  ISETP.GE.U32.AND P0, PT, R22, 0x4, PT ;  /* 0x000000041600780c */ /* 0x000fe20003f06070 */
[----:B------:R-:W-:Y:S01]  /*0940*/  BSSY.RECONVERGENT B1, `(.L_x_10) ;  /* 0x0000019000017945 */ /* 0x000fe20003800200 */
[----:B------:R-:W-:-:S04]  /*0950*/  LOP3.LUT R4, R4, 0x3, RZ, 0xc0, !PT ;  /* 0x0000000304047812 */ /* 0x000fc800078ec0ff */
[----:B------:R-:W-:-:S07]  /*0960*/  ISETP.NE.AND P1, PT, R4, RZ, PT ;  /* 0x000000ff0400720c */ /* 0x000fce0003f25270 */
[----:B------:R-:W-:Y:S06]  /*0970*/  @!P0 BRA `(.L_x_11) ;  /* 0x0000000000548947 */ /* 0x000fec0003800000 */
[----:B------:R-:W0:Y:S01]  /*0980*/  LDC.64 R8, c[0x0][0x380] ;  /* 0x0000e000ff087b82 */ /* 0x000e220000000a00 */
[----:B------:R-:W-:-:S07]  /*0990*/  IADD3 R17, PT, PT, R2, R23, RZ ;  /* 0x0000001702117210 */ /* 0x000fce0007ffe0ff */
[----:B------:R-:W1:Y:S01]  /*09a0*/  LDC.64 R12, c[0x0][0x3a8] ;  /* 0x0000ea00ff0c7b82 */ /* 0x000e620000000a00 */
[----:B0-----:R-:W-:-:S05]  /*09b0*/  IMAD.WIDE R16, R17, 0x4, R8 ;  /* 0x0000000411107825 */ /* 0x001fca00078e0208 */
[----:B------:R-:W1:Y:S04]  /*09c0*/  LDG.E R11, desc[UR6][R16.64] ;  /* 0x00000006100b7981 */ /* 0x000e68000c1e1900 */
[----:B------:R-:W2:Y:S04]  /*09d0*/  LDG.E R15, desc[UR6][R16.64+0x4] ;  /* 0x00000406100f7981 */ /* 0x000ea8000c1e1900 */
[----:B------:R-:W3:Y:S04]  /*09e0*/  LDG.E R9, desc[UR6][R16.64+0x8] ;  /* 0x0000080610097981 */ /* 0x000ee8000c1e1900 */
[----:B------:R-:W4:Y:S01]  /*09f0*/  LDG.E R21, desc[UR6][R16.64+0xc] ;  /* 0x00000c0610157981 */ /* 0x000f22000c1e1900 */
[----:B-1----:R-:W-:-:S04]  /*0a00*/  IMAD.WIDE R10, R11, 0x8, R12 ;  /* 0x000000080b0a7825 */ /* 0x002fc800078e020c */
[--C-:B--2---:R-:W-:Y:S02]  /*0a10*/  IMAD.WIDE R14, R15, 0x8, R12.reuse ;  /* 0x000000080f0e7825 */ /* 0x104fe400078e020c */
[----:B------:R-:W2:Y:S02]  /*0a20*/  LDG.E.64 R10, desc[UR6][R10.64] ;  /* 0x000000060a0a7981 */ /* 0x000ea4000c1e1b00 */
[--C-:B---3--:R-:W-:Y:S02]  /*0a30*/  IMAD.WIDE R8, R9, 0x8, R12.reuse ;  /* 0x0000000809087825 */ /* 0x108fe400078e020c */
[----:B------:R-:W3:Y:S02]  /*0a40*/  LDG.E.64 R14, desc[UR6][R14.64] ;  /* 0x000000060e0e7981 */ /* 0x000ee4000c1e1b00 */
[----:B----4-:R-:W-:Y:S02]  /*0a50*/  IMAD.WIDE R12, R21, 0x8, R12 ;  /* 0x00000008150c7825 */ /* 0x010fe400078e020c */
[----:B------:R-:W4:Y:S04]  /*0a60*/  LDG.E.64 R8, desc[UR6][R8.64] ;  /* 0x0000000608087981 */ /* 0x000f28000c1e1b00 */
[----:B------:R-:W5:Y:S01]  /*0a70*/  LDG.E.64 R12, desc[UR6][R12.64] ;  /* 0x000000060c0c7981 */ /* 0x000f62000c1e1b00 */
[----:B------:R-:W-:Y:S01]  /*0a80*/  IADD3 R23, PT, PT, R23, 0x4, RZ ;  /* 0x0000000417177810 */ /* 0x000fe20007ffe0ff */
[----:B--2---:R-:W-:-:S08]  /*0a90*/  DADD R18, R18, R10 ;  /* 0x0000000012127229 */ /* 0x004fd0000000000a */
[----:B---3--:R-:W-:-:S08]  /*0aa0*/  DADD R18, R18, R14 ;  /* 0x0000000012127229 */ /* 0x008fd0000000000e */
[----:B----4-:R-:W-:-:S08]  /*0ab0*/  DADD R18, R18, R8 ;  /* 0x0000000012127229 */ /* 0x010fd00000000008 */
[----:B-----5:R-:W-:-:S11]  /*0ac0*/  DADD R18, R18, R12 ;  /* 0x0000000012127229 */ /* 0x020fd6000000000c */
.L_x_11:
[----:B------:R-:W-:Y:S05]  /*0ad0*/  BSYNC.RECONVERGENT B1 ;  /* 0x0000000000017941 */ /* 0x000fea0003800200 */
.L_x_10:
[----:B------:R-:W-:Y:S05]  /*0ae0*/  @!P1 BRA `(.L_x_4) ;  /* 0x0000000000349947 */ /* 0x000fea0003800000 */
[----:B------:R-:W0:Y:S01]  /*0af0*/  LDC.64 R10, c[0x0][0x380] ;  /* 0x0000e000ff0a7b82 */ /* 0x000e220000000a00 */
[----:B------:R-:W-:Y:S01]  /*0b00*/  IMAD.IADD R23, R2, 0x1, R23 ;  /* 0x0000000102177824 */ /* 0x000fe200078e0217 */
[----:B------:R-:W-:-:S06]  /*0b10*/  IADD3 R4, PT, PT, -R4, RZ, RZ ;  /* 0x000000ff04047210 */ /* 0x000fcc0007ffe1ff */
[----:B------:R-:W1:Y:S02]  /*0b20*/  LDC.64 R8, c[0x0][0x3a8] ;  /* 0x0000ea00ff087b82 */ /* 0x000e640000000a00 */
.L_x_12:
[----:B0-----:R-:W-:-:S06]  /*0b30*/  IMAD.WIDE R12, R23, 0x4, R10 ;  /* 0x00000004170c7825 */ /* 0x001fcc00078e020a */
[----:B------:R-:W1:Y:S01]  /*0b40*/  LDG.E R13, desc[UR6][R12.64] ;  /* 0x000000060c0d7981 */ /* 0x000e62000c1e1900 */
[----:B------:R-:W-:-:S04]  /*0b50*/  IADD3 R4, PT, PT, R4, 0x1, RZ ;  /* 0x0000000104047810 */ /* 0x000fc80007ffe0ff */
[----:B------:R-:W-:Y:S01]  /*0b60*/  ISETP.NE.AND P0, PT, R4, RZ, PT ;  /* 0x000000ff0400720c */ /* 0x000fe20003f05270 */
[----:B-1----:R-:W-:-:S06]  /*0b70*/  IMAD.WIDE R14, R13, 0x8, R8 ;  /* 0x000000080d0e7825 */ /* 0x002fcc00078e0208 */
[----:B------:R-:W2:Y:S01]  /*0b80*/  LDG.E.64 R14, desc[UR6][R14.64] ;  /* 0x000000060e0e7981 */ /* 0x000ea2000c1e1b00 */
[----:B------:R-:W-:Y:S01]  /*0b90*/  IADD3 R23, PT, PT, R23, 0x1, RZ ;  /* 0x0000000117177810 */ /* 0x000fe20007ffe0ff */
[----:B--2---:R-:W-:-:S04]  /*0ba0*/  DADD R18, R14, R18 ;  /* 0x000000000e127229 */ /* 0x004fc80000000012 */
[----:B------:R-:W-:Y:S07]  /*0bb0*/  @P0 BRA `(.L_x_12) ;  /* 0xfffffffc00dc0947 */ /* 0x000fee000383ffff */
.L_x_4:
[----:B------:R-:W-:Y:S05]  /*0bc0*/  BSYNC.RECONVERGENT B0 ;  /* 0x0000000000007941 */ /* 0x000fea0003800200 */
.L_x_3:
[----:B------:R-:W0:Y:S01]  /*0bd0*/  MUFU.RCP64H R9, R19 ;  /* 0x0000001300097308 */ /* 0x000e220000001800 */
[----:B------:R-:W-:Y:S01]  /*0be0*/  VIADD R8, R19, 0x300402 ;  /* 0x0030040213087836 */ /* 0x000fe20000000000 */
[----:B------:R-:W-:Y:S04]  /*0bf0*/  BSSY.RECONVERGENT B0, `(.L_x_13) ;  /* 0x0000010000007945 */ /* 0x000fe80003800200 */
[----:B------:R-:W-:Y:S01]  /*0c00*/  FSETP.GEU.AND P0, PT, |R8|, 5.8789094863358348022e-39, PT ;  /* 0x004004020800780b */ /* 0x000fe20003f0e200 */
[----:B0-----:R-:W-:-:S08]  /*0c10*/  DFMA R10, R8, -R18, 1 ;  /* 0x3ff00000080a742b */ /* 0x001fd00000000812 */
[----:B------:R-:W-:-:S08]  /*0c20*/  DFMA R10, R10, R10, R10 ;  /* 0x0000000a0a0a722b */ /* 0x000fd0000000000a */
[----:B------:R-:W-:-:S08]  /*0c30*/  DFMA R10, R8, R10, R8 ;  /* 0x0000000a080a722b */ /* 0x000fd00000000008 */
[----:B------:R-:W-:-:S08]  /*0c40*/  DFMA R12, R10, -R18, 1 ;  /* 0x3ff000000a0c742b */ /* 0x000fd00000000812 */
[----:B------:R-:W-:Y:S01]  /*0c50*/  DFMA R8, R10, R12, R10 ;  /* 0x0000000c0a08722b */ /* 0x000fe2000000000a */
[----:B------:R-:W-:Y:S10]  /*0c60*/  @P0 BRA `(.L_x_14) ;  /* 0x0000000000200947 */ /* 0x000ff40003800000 */
[----:B------:R-:W-:Y:S02]  /*0c70*/  LOP3.LUT R2, R19, 0x7fffffff, RZ, 0xc0, !PT ;  /* 0x7fffffff13027812 */ /* 0x000fe400078ec0ff */
[----:B------:R-:W-:Y:S02]  /*0c80*/  MOV R8, R18 ;  /* 0x0000001200087202 */ /* 0x000fe40000000f00 */
[----:B------:R-:W-:Y:S02]  /*0c90*/  IADD3 R14, PT, PT, R2, -0x100000, RZ ;  /* 0xfff00000020e7810 */ /* 0x000fe40007ffe0ff */
[----:B------:R-:W-:Y:S02]  /*0ca0*/  MOV R9, R19 ;  /* 0x0000001300097202 */ /* 0x000fe40000000f00 */
[----:B------:R-:W-:-:S07]  /*0cb0*/  MOV R2, 0xcd0 ;  /* 0x00000cd000027802 */ /* 0x000fce0000000f00 */
[----:B------:R-:W-:Y:S05]  /*0cc0*/  CALL.REL.NOINC `($__internal_0_$__cuda_sm20_dblrcp_rn_slowpath_v3) ;  /* 0x0000001800807944 */ /* 0x000fea0003c00000 */
[----:B------:R-:W-:Y:S01]  /*0cd0*/  IMAD.MOV.U32 R8, RZ, RZ, R12 ;  /* 0x000000ffff087224 */ /* 0x000fe200078e000c */
[----:B------:R-:W-:-:S07]  /*0ce0*/  MOV R9, R13 ;  /* 0x0000000d00097202 */ /* 0x000fce0000000f00 */
.L_x_14:
[----:B------:R-:W-:Y:S05]  /*0cf0*/  BSYNC.RECONVERGENT B0 ;  /* 0x0000000000007941 */ /* 0x000fea0003800200 */
.L_x_13:
[----:B------:R-:W0:Y:S08]  /*0d00*/  LDC.64 R12, c[0x0][0x3a0] ;  /* 0x0000e800ff0c7b82 */ /* 0x000e300000000a00 */
[----:B------:R-:W1:Y:S01]  /*0d10*/  LDC.64 R14, c[0x0][0x398] ;  /* 0x0000e600ff0e7b82 */ /* 0x000e620000000a00 */
[----:B0-----:R-:W-:-:S05]  /*0d20*/  IMAD.WIDE R10, R5, 0x8, R12 ;  /* 0x00000008050a7825 */ /* 0x001fca00078e020c */
[----:B------:R0:W-:Y:S01]  /*0d30*/  STG.E.64 desc[UR6][R10.64], R8 ;  /* 0x000000080a007986 */ /* 0x0001e2000c101b06 */
[----:B-1----:R-:W-:Y:S01]  /*0d40*/  IMAD.WIDE R14, R5, 0x4, R14 ;  /* 0x00000004050e7825 */ /* 0x002fe200078e020e */
[----:B------:R-:W-:Y:S06]  /*0d50*/  BAR.SYNC.DEFER_BLOCKING 0x0 ;  /* 0x0000000000007b1d */ /* 0x000fec0000010000 */
[----:B------:R-:W2:Y:S04]  /*0d60*/  LDG.E R2, desc[UR6][R14.64] ;  /* 0x000000060e027981 */ /* 0x000ea8000c1e1900 */
[----:B------:R-:W2:Y:S01]  /*0d70*/  LDG.E R17, desc[UR6][R14.64+0x4] ;  /* 0x000004060e117981 */ /* 0x000ea2000c1e1900 */
[----:B------:R-:W-:Y:S01]  /*0d80*/  BSSY.RECONVERGENT B0, `(.L_x_15) ;  /* 0x00000ab000007945 */ /* 0x000fe20003800200 */
[----:B------:R-:W-:-:S02]  /*0d90*/  CS2R R24, SRZ ;  /* 0x0000000000187805 */ /* 0x000fc4000001ff00 */
[----:B--2---:R-:W-:-:S04]  /*0da0*/  IADD3 R4, PT, PT, -R2, R17, RZ ;  /* 0x0000001102047210 */ /* 0x004fc80007ffe1ff */
[----:B------:R-:W-:-:S13]  /*0db0*/  ISETP.GE.AND P0, PT, R4, 0x1, PT ;  /* 0x000000010400780c */ /* 0x000fda0003f06270 */
[----:B0-----:R-:W-:Y:S05]  /*0dc0*/  @!P0 BRA `(.L_x_16) ;  /* 0x0000000800988947 */ /* 0x001fea0003800000 */
[----:B------:R-:W-:Y:S01]  /*0dd0*/  IADD3 R17, PT, PT, R2, -R17, RZ ;  /* 0x8000001102117210 */ /* 0x000fe20007ffe0ff */
[----:B------:R-:W-:Y:S01]  /*0de0*/  BSSY.RECONVERGENT B1, `(.L_x_17) ;  /* 0x0000051000017945 */ /* 0x000fe20003800200 */
[----:B------:R-:W-:Y:S01]  /*0df0*/  LOP3.LUT R9, R4, 0xf, RZ, 0xc0, !PT ;  /* 0x0000000f04097812 */ /* 0x000fe200078ec0ff */
[----:B------:R-:W-:Y:S01]  /*0e00*/  IMAD.MOV.U32 R23, RZ, RZ, RZ ;  /* 0x000000ffff177224 */ /* 0x000fe200078e00ff */
[----:B------:R-:W-:Y:S02]  /*0e10*/  ISETP.GT.U32.AND P0, PT, R17, -0x10, PT ;  /* 0xfffffff01100780c */ /* 0x000fe40003f04070 */
[----:B------:R-:W-:Y:S02]  /*0e20*/  CS2R R24, SRZ ;  /* 0x0000000000187805 */ /* 0x000fe4000001ff00 */
[----:B------:R-:W-:-:S09]  /*0e30*/  ISETP.NE.AND P1, PT, R9, RZ, PT ;  /* 0x000000ff0900720c */ /* 0x000fd20003f25270 */
[----:B------:R-:W-:Y:S05]  /*0e40*/  @P0 BRA `(.L_x_18) ;  /* 0x0000000400280947 */ /* 0x000fea0003800000 */
[----:B------:R-:W-:Y:S02]  /*0e50*/  LOP3.LUT R23, R4, 0x7ffffff0, RZ, 0xc0, !PT ;  /* 0x7ffffff004177812 */ /* 0x000fe400078ec0ff */
[----:B------:R-:W-:Y:S02]  /*0e60*/  CS2R R24, SRZ ;  /* 0x0000000000187805 */ /* 0x000fe4000001ff00 */
[----:B------:R-:W-:Y:S02]  /*0e70*/  MOV R8, R2 ;  /* 0x0000000200087202 */ /* 0x000fe40000000f00 */
[----:B------:R-:W-:-:S07]  /*0e80*/  IADD3 R22, PT, PT, -R23, RZ, RZ ;  /* 0x000000ff17167210 */ /* 0x000fce0007ffe1ff */
.L_x_19:
[----:B------:R-:W0:Y:S02]  /*0e90*/  LDC.64 R28, c[0x0][0x390] ;  /* 0x0000e400ff1c7b82 */ /* 0x000e240000000a00 */
[----:B0-----:R-:W-:-:S05]  /*0ea0*/  IMAD.WIDE R28, R8, 0x4, R28 ;  /* 0x00000004081c7825 */ /* 0x001fca00078e021c */
[----:B------:R-:W2:Y:S04]  /*0eb0*/  LDG.E R27, desc[UR6][R28.64] ;  /* 0x000000061c1b7981 */ /* 0x000ea8000c1e1900 */
[----:B------:R-:W3:Y:S04]  /*0ec0*/  LDG.E R21, desc[UR6][R28.64+0x4] ;  /* 0x000004061c157981 */ /* 0x000ee8000c1e1900 */
[----:B------:R-:W4:Y:S04]  /*0ed0*/  LDG.E R19, desc[UR6][R28.64+0x8] ;  /* 0x000008061c137981 */ /* 0x000f28000c1e1900 */
[----:B------:R-:W5:Y:S01]  /*0ee0*/  LDG.E R17, desc[UR6][R28.64+0xc] ;  /* 0x00000c061c117981 */ /* 0x000f62000c1e1900 */
[----:B--2---:R-:W-:-:S05]  /*0ef0*/  IMAD.WIDE R26, R27, 0x8, R12 ;  /* 0x000000081b1a7825 */ /* 0x004fca00078e020c */
[----:B------:R-:W2:Y:S01]  /*0f00*/  LDG.E.64 R14, desc[UR6][R26.64] ;  /* 0x000000061a0e7981 */ /* 0x000ea2000c1e1b00 */
[----:B---3--:R-:W-:-:S06]  /*0f10*/  IMAD.WIDE R20, R21, 0x8, R12 ;  /* 0x0000000815147825 */ /* 0x008fcc00078e020c */
[----:B------:R-:W3:Y:S01]  /*0f20*/  LDG.E.64 R20, desc[UR6][R20.64] ;  /* 0x0000000614147981 */ /* 0x000ee2000c1e1b00 */
[----:B----4-:R-:W-:-:S03]  /*0f30*/  IMAD.WIDE R18, R19, 0x8, R12 ;  /* 0x0000000813127825 */ /* 0x010fc600078e020c */
[----:B------:R-:W4:Y:S04]  /*0f40*/  LDG.E R27, desc[UR6][R28.64+0x10] ;  /* 0x000010061c1b7981 */ /* 0x000f28000c1e1900 */
[----:B------:R-:W4:Y:S01]  /*0f50*/  LDG.E.64 R18, desc[UR6][R18.64] ;  /* 0x0000000612127981 */ /* 0x000f22000c1e1b00 */
[----:B--2---:R-:W-:-:S03]  /*0f60*/  DADD R14, R14, R24 ;  /* 0x000000000e0e7229 */ /* 0x004fc60000000018 */
[----:B------:R-:W2:Y:S05]  /*0f70*/  LDG.E R25, desc[UR6][R28.64+0x18] ;  /* 0x000018061c197981 */ /* 0x000eaa000c1e1900 */
[----:B---3--:R-:W-:Y:S01]  /*0f80*/  DADD R20, R14, R20 ;  /* 0x000000000e147229 */ /* 0x008fe20000000014 */
[--C-:B-----5:R-:W-:Y:S02]  /*0f90*/  IMAD.WIDE R14, R17, 0x8, R12.reuse ;  /* 0x00000008110e7825 */ /* 0x120fe400078e020c */
[----:B------:R-:W3:Y:S04]  /*0fa0*/  LDG.E R17, desc[UR6][R28.64+0x14] ;  /* 0x000014061c117981 */ /* 0x000ee8000c1e1900 */
[----:B------:R-:W5:Y:S01]  /*0fb0*/  LDG.E.64 R14, desc[UR6][R14.64] ;  /* 0x000000060e0e7981 */ /* 0x000f62000c1e1b00 */
[----:B----4-:R-:W-:Y:S01]  /*0fc0*/  IMAD.WIDE R26, R27, 0x8, R12 ;  /* 0x000000081b1a7825 */ /* 0x010fe200078e020c */
[----:B------:R-:W-:-:S04]  /*0fd0*/  DADD R18, R20, R18 ;  /* 0x0000000014127229 */ /* 0x000fc80000000012 */
[----:B------:R-:W4:Y:S04]  /*0fe0*/  LDG.E.64 R20, desc[UR6][R26.64] ;  /* 0x000000061a147981 */ /* 0x000f28000c1e1b00 */
[----:B------:R-:W4:Y:S01]  /*0ff0*/  LDG.E R27, desc[UR6][R28.64+0x1c] ;  /* 0x00001c061c1b7981 */ /* 0x000f22000c1e1900 */
[----:B---3--:R-:W-:-:S06]  /*1000*/  IMAD.WIDE R16, R17, 0x8, R12 ;  /* 0x0000000811107825 */ /* 0x008fcc00078e020c */
[----:B------:R-:W3:Y:S01]  /*1010*/  LDG.E.64 R16, desc[UR6][R16.64] ;  /* 0x0000000610107981 */ /* 0x000ee2000c1e1b00 */
[----:B-----5:R-:W-:Y:S01]  /*1020*/  DADD R14, R18, R14 ;  /* 0x00000000120e7229 */ /* 0x020fe2000000000e */
[--C-:B--2---:R-:W-:Y:S02]  /*1030*/  IMAD.WIDE R24, R25, 0x8, R12.reuse ;  /* 0x0000000819187825 */ /* 0x104fe400078e020c */
[----:B------:R-:W2:Y:S05]  /*1040*/  LDG.E R19, desc[UR6][R28.64+0x20] ;  /* 0x000020061c137981 */ /* 0x000eaa000c1e1900 */
[----:B----4-:R-:W-:Y:S02]  /*1050*/  DADD R20, R14, R20 ;  /* 0x000000000e147229 */ /* 0x010fe40000000014 */
[----:B------:R-:W4:Y:S04]  /*1060*/  LDG.E.64 R14, desc[UR6][R24.64] ;  /* 0x00000006180e7981 */ /* 0x000f28000c1e1b00 */
[----:B------:R-:W5:Y:S02]  /*1070*/  LDG.E R25, desc[UR6][R28.64+0x2c] ;  /* 0x00002c061c197981 */ /* 0x000f64000c1e1900 */
[----:B---3--:R-:W-:Y:S01]  /*1080*/  DADD R16, R20, R16 ;  /* 0x0000000014107229 */ /* 0x008fe20000000010 */
[----:B------:R-:W-:-:S02]  /*1090*/  IMAD.WIDE R20, R27, 0x8, R12 ;  /* 0x000000081b147825 */ /* 0x000fc400078e020c */
[----:B------:R-:W3:Y:S04]  /*10a0*/  LDG.E R27, desc[UR6][R28.64+0x24] ;  /* 0x000024061c1b7981 */ /* 0x000ee8000c1e1900 */
[----:B------:R-:W5:Y:S01]  /*10b0*/  LDG.E.64 R20, desc[UR6][R20.64] ;  /* 0x0000000614147981 */ /* 0x000f62000c1e1b00 */
[--C-:B--2---:R-:W-:Y:S01]  /*10c0*/  IMAD.WIDE R18, R19, 0x8, R12.reuse ;  /* 0x0000000813127825 */ /* 0x104fe200078e020c */
[----:B----4-:R-:W-:Y:S02]  /*10d0*/  DADD R14, R16, R14 ;  /* 0x00000000100e7229 */ /* 0x010fe4000000000e */
[----:B------:R-:W2:Y:S04]  /*10e0*/  LDG.E R17, desc[UR6][R28.64+0x28] ;  /* 0x000028061c117981 */ /* 0x000ea8000c1e1900 */
[----:B------:R-:W4:Y:S01]  /*10f0*/  LDG.E.64 R18, desc[UR6][R18.64] ;  /* 0x0000000612127981 */ /* 0x000f22000c1e1b00 */
[----:B---3--:R-:W-:Y:S01]  /*1100*/  IMAD.WIDE R26, R27, 0x8, R12 ;  /* 0x000000081b1a7825 */ /* 0x008fe200078e020c */
[----:B-----5:R-:W-:-:S04]  /*1110*/  DADD R20, R14, R20 ;  /* 0x000000000e147229 */ /* 0x020fc80000000014 */
[----:B------:R-:W3:Y:S01]  /*1120*/  LDG.E.64 R14, desc[UR6][R26.64] ;  /* 0x000000061a0e7981 */ /* 0x000ee2000c1e1b00 */
[----:B--2---:R-:W-:-:S03]  /*1130*/  IMAD.WIDE R16, R17, 0x8, R12 ;  /* 0x0000000811107825 */ /* 0x004fc600078e020c */
[----:B----4-:R-:W-:-:S03]  /*1140*/  DADD R18, R20, R18 ;  /* 0x0000000014127229 */ /* 0x010fc60000000012 */
[----:B------:R-:W2:Y:S04]  /*1150*/  LDG.E.64 R16, desc[UR6][R16.64] ;  /* 0x0000000610107981 */ /* 0x000ea8000c1e1b00 */
[----:B------:R-:W4:Y:S04]  /*1160*/  LDG.E R20, desc[UR6][R28.64+0x30] ;  /* 0x000030061c147981 */ /* 0x000f28000c1e1900 */
[----:B------:R-:W5:Y:S04]  /*1170*/  LDG.E R21, desc[UR6][R28.64+0x34] ;  /* 0x000034061c157981 */ /* 0x000f68000c1e1900 */
[----:B------:R-:W5:Y:S01]  /*1180*/  LDG.E R27, desc[UR6][R28.64+0x3c] ;  /* 0x00003c061c1b7981 */ /* 0x000f62000c1e1900 */
[----:B---3--:R-:W-:Y:S01]  /*1190*/  DADD R14, R18, R14 ;  /* 0x00000000120e7229 */ /* 0x008fe2000000000e */
[----:B------:R-:W-:-:S02]  /*11a0*/  IMAD.WIDE R18, R25, 0x8, R12 ;  /* 0x0000000819127825 */ /* 0x000fc400078e020c */
[----:B------:R-:W3:Y:S04]  /*11b0*/  LDG.E R25, desc[UR6][R28.64+0x38] ;  /* 0x000038061c197981 */ /* 0x000ee8000c1e1900 */
[----:B------:R-:W3:Y:S01]  /*11c0*/  LDG.E.64 R18, desc[UR6][R18.64] ;  /* 0x0000000612127981 */ /* 0x000ee2000c1e1b00 */
[----:B--2---:R-:W-:Y:S01]  /*11d0*/  DADD R16, R14, R16 ;  /* 0x000000000e107229 */ /* 0x004fe20000000010 */
[----:B----4-:R-:W-:-:S04]  /*11e0*/  IMAD.WIDE R14, R20, 0x8, R12 ;  /* 0x00000008140e7825 */ /* 0x010fc800078e020c */
[--C-:B-----5:R-:W-:Y:S02]  /*11f0*/  IMAD.WIDE R20, R21, 0x8, R12.reuse ;  /* 0x0000000815147825 */ /* 0x120fe400078e020c */
[----:B------:R-:W2:Y:S04]  /*1200*/  LDG.E.64 R14, desc[UR6][R14.64] ;  /* 0x000000060e0e7981 */ /* 0x000ea8000c1e1b00 */
[----:B------:R-:W4:Y:S01]  /*1210*/  LDG.E.64 R20, desc[UR6][R20.64] ;  /* 0x0000000614147981 */ /* 0x000f22000c1e1b00 */
[----:B---3--:R-:W-:Y:S01]  /*1220*/  IMAD.WIDE R24, R25, 0x8, R12 ;  /* 0x0000000819187825 */ /* 0x008fe200078e020c */
[----:B------:R-:W-:-:S05]  /*1230*/  DADD R16, R16, R18 ;  /* 0x0000000010107229 */ /* 0x000fca0000000012 */
[----:B------:R-:W3:Y:S01]  /*1240*/  LDG.E.64 R24, desc[UR6][R24.64] ;  /* 0x0000000618187981 */ /* 0x000ee2000c1e1b00 */
[----:B------:R-:W-:-:S06]  /*1250*/  IMAD.WIDE R18, R27, 0x8, R12 ;  /* 0x000000081b127825 */ /* 0x000fcc00078e020c */
[----:B------:R-:W5:Y:S01]  /*1260*/  LDG.E.64 R18, desc[UR6][R18.64] ;  /* 0x0000000612127981 */ /* 0x000f62000c1e1b00 */
[----:B--2---:R-:W-:Y:S01]  /*1270*/  DADD R16, R16, R14 ;  /* 0x0000000010107229 */ /* 0x004fe2000000000e */
[----:B------:R-:W-:-:S04]  /*1280*/  IADD3 R22, PT, PT, R22, 0x10, RZ ;  /* 0x0000001016167810 */ /* 0x000fc80007ffe0ff */
[----:B------:R-:W-:-:S03]  /*1290*/  ISETP.NE.AND P0, PT, R22, RZ, PT ;  /* 0x000000ff1600720c */ /* 0x000fc60003f05270 */
[----:B----4-:R-:W-:Y:S01]  /*12a0*/  DADD R16, R16, R20 ;  /* 0x0000000010107229 */ /* 0x010fe20000000014 */
[----:B------:R-:W-:-:S07]  /*12b0*/  VIADD R8, R8, 0x10 ;  /* 0x0000001008087836 */ /* 0x000fce0000000000 */
[----:B---3--:R-:W-:-:S08]  /*12c0*/  DADD R16, R16, R24 ;  /* 0x0000000010107229 */ /* 0x008fd00000000018 */
[----:B-----5:R-:W-:Y:S01]  /*12d0*/  DADD R24, R16, R18 ;  /* 0x0000000010187229 */ /* 0x020fe20000000012 */
[----:B------:R-:W-:Y:S10]  /*12e0*/  @P0 BRA `(.L_x_19) ;  /* 0xfffffff800e80947 */ /* 0x000ff4000383ffff */
.L_x_18:
[----:B------:R-:W-:Y:S05]  /*12f0*/  BSYNC.RECONVERGENT B1 ;  /* 0x0000000000017941 */ /* 0x000fea0003800200 */
.L_x_17:
[----:B------:R-:W-:Y:S05]  /*1300*/  @!P1 BRA `(.L_x_16) ;  /* 0x0000000400489947 */ /* 0x000fea0003800000 */
[----:B------:R-:W-:Y:S01]  /*1310*/  ISETP.GE.U32.AND P0, PT, R9, 0x8, PT ;  /* 0x000000080900780c */ /* 0x000fe20003f06070 */
[----:B------:R-:W-:Y:S01]  /*1320*/  BSSY.RECONVERGENT B1, `(.L_x_20) ;  /* 0x0000028000017945 */ /* 0x000fe20003800200 */
[----:B------:R-:W-:-:S04]  /*1330*/  LOP3.LUT R20, R4, 0x7, RZ, 0xc0, !PT ;  /* 0x0000000704147812 */ /* 0x000fc800078ec0ff */
[----:B------:R-:W-:-:S07]  /*1340*/  ISETP.NE.AND P1, PT, R20, RZ, PT ;  /* 0x000000ff1400720c */ /* 0x000fce0003f25270 */
[----:B------:R-:W-:Y:S06]  /*1350*/  @!P0 BRA `(.L_x_21) ;  /* 0x0000000000908947 */ /* 0x000fec0003800000 */
[----:B------:R-:W0:Y:S01]  /*1360*/  LDC.64 R8, c[0x0][0x390] ;  /* 0x0000e400ff087b82 */ /* 0x000e220000000a00 */
[----:B------:R-:W-:-:S05]  /*1370*/  IADD3 R15, PT, PT, R2, R23, RZ ;  /* 0x00000017020f7210 */ /* 0x000fca0007ffe0ff */
[----:B0-----:R-:W-:-:S05]  /*1380*/  IMAD.WIDE R8, R15, 0x4, R8 ;  /* 0x000000040f087825 */ /* 0x001fca00078e0208 */
[----:B------:R-:W2:Y:S04]  /*1390*/  LDG.E R15, desc[UR6][R8.64] ;  /* 0x00000006080f7981 */ /* 0x000ea8000c1e1900 */
[----:B------:R-:W3:Y:S04]  /*13a0*/  LDG.E R17, desc[UR6][R8.64+0x4] ;  /* 0x0000040608117981 */ /* 0x000ee8000c1e1900 */
[----:B------:R-:W4:Y:S04]  /*13b0*/  LDG.E R19, desc[UR6][R8.64+0x8] ;  /* 0x0000080608137981 */ /* 0x000f28000c1e1900 */
[----:B------:R-:W5:Y:S04]  /*13c0*/  LDG.E R21, desc[UR6][R8.64+0xc] ;  /* 0x00000c0608157981 */ /* 0x000f68000c1e1900 */
[----:B------:R-:W5:Y:S04]  /*13d0*/  LDG.E R29, desc[UR6][R8.64+0x10] ;  /* 0x00001006081d7981 */ /* 0x000f68000c1e1900 */
[----:B------:R-:W5:Y:S04]  /*13e0*/  LDG.E R27, desc[UR6][R8.64+0x14] ;  /* 0x00001406081b7981 */ /* 0x000f68000c1e1900 */
[----:B------:R0:W5:Y:S04]  /*13f0*/  LDG.E R22, desc[UR6][R8.64+0x18] ;  /* 0x0000180608167981 */ /* 0x000168000c1e1900 */
[----:B------:R-:W0:Y:S01]  /*1400*/  LDG.E R26, desc[UR6][R8.64+0x1c] ;  /* 0x00001c06081a7981 */ /* 0x000e22000c1e1900 */
[----:B--2---:R-:W-:-:S04]  /*1410*/  IMAD.WIDE R14, R15, 0x8, R12 ;  /* 0x000000080f0e7825 */ /* 0x004fc800078e020c */
[--C-:B---3--:R-:W-:Y:S02]  /*1420*/  IMAD.WIDE R16, R17, 0x8, R12.reuse ;  /* 0x0000000811107825 */ /* 0x108fe400078e020c */
[----:B------:R-:W2:Y:S04]  /*1430*/  LDG.E.64 R14, desc[UR6][R14.64] ;  /* 0x000000060e0e7981 */ /* 0x000ea8000c1e1b00 */
[----:B------:R-:W3:Y:S01]  /*1440*/  LDG.E.64 R16, desc[UR6][R16.64] ;  /* 0x0000000610107981 */ /* 0x000ee2000c1e1b00 */
[----:B----4-:R-:W-:-:S06]  /*1450*/  IMAD.WIDE R18, R19, 0x8, R12 ;  /* 0x0000000813127825 */ /* 0x010fcc00078e020c */
[----:B------:R-:W4:Y:S01]  /*1460*/  LDG.E.64 R18, desc[UR6][R18.64] ;  /* 0x0000000612127981 */ /* 0x000f22000c1e1b00 */
[----:B0-----:R-:W-:-:S06]  /*1470*/  IMAD.WIDE R8, R26, 0x8, R12 ;  /* 0x000000081a087825 */ /* 0x001fcc00078e020c */
[----:B------:R-:W4:Y:S01]  /*1480*/  LDG.E.64 R8, desc[UR6][R8.64] ;  /* 0x0000000608087981 */ /* 0x000f22000c1e1b00 */
[----:B--2---:R-:W-:Y:S01]  /*1490*/  DADD R14, R24, R14 ;  /* 0x00000000180e7229 */ /* 0x004fe2000000000e */
[----:B-----5:R-:W-:-:S06]  /*14a0*/  IMAD.WIDE R24, R21, 0x8, R12 ;  /* 0x0000000815187825 */ /* 0x020fcc00078e020c */
[----:B------:R-:W2:Y:S01]  /*14b0*/  LDG.E.64 R24, desc[UR6][R24.64] ;  /* 0x0000000618187981 */ /* 0x000ea2000c1e1b00 */
[----:B---3--:R-:W-:Y:S01]  /*14c0*/  DADD R14, R14, R16 ;  /* 0x000000000e0e7229 */ /* 0x008fe20000000010 */
[----:B------:R-:W-:-:S04]  /*14d0*/  IMAD.WIDE R16, R29, 0x8, R12 ;  /* 0x000000081d107825 */ /* 0x000fc800078e020c */
[----:B------:R-:W-:Y:S02]  /*14e0*/  IMAD.WIDE R28, R27, 0x8, R12 ;  /* 0x000000081b1c7825 */ /* 0x000fe400078e020c */
[----:B------:R-:W3:Y:S01]  /*14f0*/  LDG.E.64 R16, desc[UR6][R16.64] ;  /* 0x0000000610107981 */ /* 0x000ee2000c1e1b00 */
[----:B----4-:R-:W-:-:S03]  /*1500*/  DADD R14, R14, R18 ;  /* 0x000000000e0e7229 */ /* 0x010fc60000000012 */
[----:B------:R-:W4:Y:S01]  /*1510*/  LDG.E.64 R28, desc[UR6][R28.64] ;  /* 0x000000061c1c7981 */ /* 0x000f22000c1e1b00 */
[----:B------:R-:W-:-:S06]  /*1520*/  IMAD.WIDE R18, R22, 0x8, R12 ;  /* 0x0000000816127825 */ /* 0x000fcc00078e020c */
[----:B------:R-:W5:Y:S01]  /*1530*/  LDG.E.64 R18, desc[UR6][R18.64] ;  /* 0x0000000612127981 */ /* 0x000f62000c1e1b00 */
[----:B------:R-:W-:Y:S01]  /*1540*/  IADD3 R23, PT, PT, R23, 0x8, RZ ;  /* 0x0000000817177810 */ /* 0x000fe20007ffe0ff */
[----:B--2---:R-:W-:-:S08]  /*1550*/  DADD R14, R14, R24 ;  /* 0x000000000e0e7229 */ /* 0x004fd00000000018 */
[----:B---3--:R-:W-:-:S08]  /*1560*/  DADD R14, R14, R16 ;  /* 0x000000000e0e7229 */ /* 0x008fd00000000010 */
[----:B----4-:R-:W-:-:S08]  /*1570*/  DADD R14, R14, R28 ;  /* 0x000000000e0e7229 */ /* 0x010fd0000000001c */
[----:B-----5:R-:W-:-:S08]  /*1580*/  DADD R14, R14, R18 ;  /* 0x000000000e0e7229 */ /* 0x020fd00000000012 */
[----:B------:R-:W-:-:S11]  /*1590*/  DADD R24, R14, R8 ;  /* 0x000000000e187229 */ /* 0x000fd60000000008 */
.L_x_21:
[----:B------:R-:W-:Y:S05]  /*15a0*/  BSYNC.RECONVERGENT B1 ;  /* 0x0000000000017941 */ /* 0x000fea0003800200 */
.L_x_20:
        /* <DEDUP_REMOVED lines=12> */
[----:B------:R-:W5:Y:S01]  /*1670*/  LDG.E R19, desc[UR6][R20.64+0xc] ;  /* 0x00000c0614137981 */ /* 0x000f62000c1e1900 */
[----:B--2---:R-:W-:-:S04]  /*1680*/  IMAD.WIDE R8, R9, 0x8, R12 ;  /* 0x0000000809087825 */ /* 0x004fc800078e020c */
[--C-:B---3--:R-:W-:Y:S02]  /*1690*/  IMAD.WIDE R14, R15, 0x8, R12.reuse ;  /* 0x000000080f0e7825 */ /* 0x108fe400078e020c */
[----:B------:R-:W2:Y:S02]  /*16a0*/  LDG.E.64 R8, desc[UR6][R8.64] ;  /* 0x0000000608087981 */ /* 0x000ea4000c1e1b00 */
[--C-:B----4-:R-:W-:Y:S02]  /*16b0*/  IMAD.WIDE R16, R17, 0x8, R12.reuse ;  /* 0x0000000811107825 */ /* 0x110fe400078e020c */
[----:B------:R-:W3:Y:S02]  /*16c0*/  LDG.E.64 R14, desc[UR6][R14.64] ;  /* 0x000000060e0e7981 */ /* 0x000ee4000c1e1b00 */
[----:B-----5:R-:W-:Y:S02]  /*16d0*/  IMAD.WIDE R18, R19, 0x8, R12 ;  /* 0x0000000813127825 */ /* 0x020fe400078e020c */
[----:B------:R-:W4:Y:S04]  /*16e0*/  LDG.E.64 R16, desc[UR6][R16.64] ;  /* 0x0000000610107981 */ /* 0x000f28000c1e1b00 */
[----:B------:R-:W5:Y:S01]  /*16f0*/  LDG.E.64 R18, desc[UR6][R18.64] ;  /* 0x0000000612127981 */ /* 0x000f62000c1e1b00 */
[----:B------:R-:W-:Y:S01]  /*1700*/  VIADD R23, R23, 0x4 ;  /* 0x0000000417177836 */ /* 0x000fe20000000000 */
[----:B--2---:R-:W-:-:S08]  /*1710*/  DADD R24, R24, R8 ;  /* 0x0000000018187229 */ /* 0x004fd00000000008 */
[----:B---3--:R-:W-:-:S08]  /*1720*/  DADD R24, R24, R14 ;  /* 0x0000000018187229 */ /* 0x008fd0000000000e */
[----:B----4-:R-:W-:-:S08]  /*1730*/  DADD R24, R24, R16 ;  /* 0x0000000018187229 */ /* 0x010fd00000000010 */
[----:B-----5:R-:W-:-:S11]  /*1740*/  DADD R24, R24, R18 ;  /* 0x0000000018187229 */ /* 0x020fd60000000012 */
.L_x_23:
[----:B------:R-:W-:Y:S05]  /*1750*/  BSYNC.RECONVERGENT B1 ;  /* 0x0000000000017941 */ /* 0x000fea0003800200 */
.L_x_22:
[----:B------:R-:W-:Y:S05]  /*1760*/  @!P1 BRA `(.L_x_16) ;  /* 0x0000000000309947 */ /* 0x000fea0003800000 */
[----:B------:R-:W0:Y:S01]  /*1770*/  LDC.64 R8, c[0x0][0x390] ;  /* 0x0000e400ff087b82 */ /* 0x000e220000000a00 */
[----:B------:R-:W-:Y:S02]  /*1780*/  IADD3 R23, PT, PT, R2, R23, RZ ;  /* 0x0000001702177210 */ /* 0x000fe40007ffe0ff */
[----:B------:R-:W-:-:S07]  /*1790*/  IADD3 R4, PT, PT, -R4, RZ, RZ ;  /* 0x000000ff04047210 */ /* 0x000fce0007ffe1ff */
.L_x_24:
[----:B0-----:R-:W-:-:S06]  /*17a0*/  IMAD.WIDE R14, R23, 0x4, R8 ;  /* 0x00000004170e7825 */ /* 0x001fcc00078e0208 */
[----:B------:R-:W2:Y:S01]  /*17b0*/  LDG.E R15, desc[UR6][R14.64] ;  /* 0x000000060e0f7981 */ /* 0x000ea2000c1e1900 */
[----:B------:R-:W-:-:S04]  /*17c0*/  IADD3 R4, PT, PT, R4, 0x1, RZ ;  /* 0x0000000104047810 */ /* 0x000fc80007ffe0ff */
[----:B------:R-:W-:Y:S01]  /*17d0*/  ISETP.NE.AND P0, PT, R4, RZ, PT ;  /* 0x000000ff0400720c */ /* 0x000fe20003f05270 */
[----:B--2---:R-:W-:-:S06]  /*17e0*/  IMAD.WIDE R16, R15, 0x8, R12 ;  /* 0x000000080f107825 */ /* 0x004fcc00078e020c */
[----:B------:R-:W2:Y:S01]  /*17f0*/  LDG.E.64 R16, desc[UR6][R16.64] ;  /* 0x0000000610107981 */ /* 0x000ea2000c1e1b00 */
[----:B------:R-:W-:Y:S01]  /*1800*/  VIADD R23, R23, 0x1 ;  /* 0x0000000117177836 */ /* 0x000fe20000000000 */
[----:B--2---:R-:W-:-:S04]  /*1810*/  DADD R24, R16, R24 ;  /* 0x0000000010187229 */ /* 0x004fc80000000018 */
[----:B------:R-:W-:Y:S07]  /*1820*/  @P0 BRA `(.L_x_24) ;  /* 0xfffffffc00dc0947 */ /* 0x000fee000383ffff */
.L_x_16:
[----:B------:R-:W-:Y:S05]  /*1830*/  BSYNC.RECONVERGENT B0 ;  /* 0x0000000000007941 */ /* 0x000fea0003800200 */
.L_x_15:
[----:B------:R-:W0:Y:S01]  /*1840*/  MUFU.RCP64H R9, R25 ;  /* 0x0000001900097308 */ /* 0x000e220000001800 */
[----:B------:R-:W-:Y:S01]  /*1850*/  IADD3 R8, PT, PT, R25, 0x300402, RZ ;  /* 0x0030040219087810 */ /* 0x000fe20007ffe0ff */
[----:B------:R-:W-:Y:S03]  /*1860*/  BSSY.RECONVERGENT B0, `(.L_x_25) ;  /* 0x000000e000007945 */ /* 0x000fe60003800200 */
[----:B------:R-:W-:Y:S02]  /*1870*/  FSETP.GEU.AND P0, PT, |R8|, 5.8789094863358348022e-39, PT ;  /* 0x004004020800780b */ /* 0x000fe40003f0e200 */
        /* <DEDUP_REMOVED lines=8> */
[----:B------:R-:W-:Y:S01]  /*1900*/  MOV R9, R25 ;  /* 0x0000001900097202 */ /* 0x000fe20000000f00 */
[----:B------:R-:W-:Y:S01]  /*1910*/  VIADD R14, R2, 0xfff00000 ;  /* 0xfff00000020e7836 */ /* 0x000fe20000000000 */
[----:B------:R-:W-:-:S07]  /*1920*/  MOV R2, 0x1940 ;  /* 0x0000194000027802 */ /* 0x000fce0000000f00 */
[----:B------:R-:W-:Y:S05]  /*1930*/  CALL.REL.NOINC `($__internal_0_$__cuda_sm20_dblrcp_rn_slowpath_v3) ;  /* 0x0000000c00647944 */ /* 0x000fea0003c00000 */
.L_x_26:
[----:B------:R-:W-:Y:S05]  /*1940*/  BSYNC.RECONVERGENT B0 ;  /* 0x0000000000007941 */ /* 0x000fea0003800200 */
.L_x_25:
[----:B------:R-:W0:Y:S02]  /*1950*/  LDC.64 R8, c[0x0][0x3a8] ;  /* 0x0000ea00ff087b82 */ /* 0x000e240000000a00 */
[----:B0-----:R-:W-:-:S05]  /*1960*/  IMAD.WIDE R14, R5, 0x8, R8 ;  /* 0x00000008050e7825 */ /* 0x001fca00078e0208 */
[----:B------:R0:W-:Y:S01]  /*1970*/  STG.E.64 desc[UR6][R14.64], R12 ;  /* 0x0000000c0e007986 */ /* 0x0001e2000c101b06 */
        /* <DEDUP_REMOVED lines=8> */
[----:B------:R-:W5:Y:S01]  /*1a00*/  LDG.E.64 R10, desc[UR6][R10.64] ;  /* 0x000000060a0a7981 */ /* 0x000f62000c1e1b00 */
[----:B------:R-:W-:Y:S01]  /*1a10*/  IADD3 R5, PT, PT, R2, -R5, RZ ;  /* 0x8000000502057210 */ /* 0x000fe20007ffe0ff */
[----:B------:R-:W-:Y:S01]  /*1a20*/  BSSY.RECONVERGENT B1, `(.L_x_29) ;  /* 0x0000053000017945 */ /* 0x000fe20003800200 */
[----:B------:R-:W-:Y:S02]  /*1a30*/  LOP3.LUT R6, R4, 0xf, RZ, 0xc0, !PT ;  /* 0x0000000f04067812 */ /* 0x000fe400078ec0ff */
[----:B------:R-:W-:Y:S02]  /*1a40*/  CS2R R16, SRZ ;  /* 0x0000000000107805 */ /* 0x000fe4000001ff00 */
[----:B------:R-:W-:Y:S02]  /*1a50*/  ISETP.GT.U32.AND P1, PT, R5, -0x10, PT ;  /* 0xfffffff00500780c */ /* 0x000fe40003f24070 */
[----:B------:R-:W-:Y:S02]  /*1a60*/  ISETP.NE.AND P0, PT, R6, RZ, PT ;  /* 0x000000ff0600720c */ /* 0x000fe40003f05270 */
[----:B------:R-:W-:-:S09]  /*1a70*/  MOV R7, RZ ;  /* 0x000000ff00077202 */ /* 0x000fd20000000f00 */
[----:B------:R-:W-:Y:S05]  /*1a80*/  @P1 BRA `(.L_x_30) ;  /* 0x0000000400301947 */ /* 0x000fea0003800000 */
[----:B------:R-:W0:Y:S01]  /*1a90*/  LDC.64 R12, c[0x0][0x380] ;  /* 0x0000e000ff0c7b82 */ /* 0x000e220000000a00 */
[----:B------:R-:W-:Y:S02]  /*1aa0*/  LOP3.LUT R7, R4, 0x7ffffff0, RZ, 0xc0, !PT ;  /* 0x7ffffff004077812 */ /* 0x000fe400078ec0ff */
[----:B------:R-:W-:Y:S02]  /*1ab0*/  CS2R R16, SRZ ;  /* 0x0000000000107805 */ /* 0x000fe4000001ff00 */
[----:B------:R-:W-:Y:S02]  /*1ac0*/  MOV R5, R2 ;  /* 0x0000000200057202 */ /* 0x000fe40000000f00 */
[----:B------:R-:W-:Y:S02]  /*1ad0*/  IADD3 R22, PT, PT, -R7, RZ, RZ ;  /* 0x000000ff07167210 */ /* 0x000fe40007ffe1ff */
[----:B0-----:R-:W-:-:S05]  /*1ae0*/  IADD3 R12, P1, PT, R12, 0x20, RZ ;  /* 0x000000200c0c7810 */ /* 0x001fca0007f3e0ff */
[----:B------:R-:W-:-:S08]  /*1af0*/  IMAD.X R13, RZ, RZ, R13, P1 ;  /* 0x000000ffff0d7224 */ /* 0x000fd000008e060d */
.L_x_31:
[----:B------:R-:W-:-:S05]  /*1b00*/  IMAD.WIDE R28, R5, 0x4, R12 ;  /* 0x00000004051c7825 */ /* 0x000fca00078e020c */
[----:B------:R-:W2:Y:S04]  /*1b10*/  LDG.E R21, desc[UR6][R28.64+-0x20] ;  /* 0xffffe0061c157981 */ /* 0x000ea8000c1e1900 */
[----:B------:R-:W3:Y:S04]  /*1b20*/  LDG.E R25, desc[UR6][R28.64+-0x1c] ;  /* 0xffffe4061c197981 */ /* 0x000ee8000c1e1900 */
[----:B------:R-:W4:Y:S04]  /*1b30*/  LDG.E R19, desc[UR6][R28.64+-0x18] ;  /* 0xffffe8061c137981 */ /* 0x000f28000c1e1900 */
[----:B------:R-:W4:Y:S04]  /*1b40*/  LDG.E R27, desc[UR6][R28.64+-0x14] ;  /* 0xffffec061c1b7981 */ /* 0x000f28000c1e1900 */
[----:B------:R-:W4:Y:S01]  /*1b50*/  LDG.E R23, desc[UR6][R28.64+-0xc] ;  /* 0xfffff4061c177981 */ /* 0x000f22000c1e1900 */
[----:B--2---:R-:W-:-:S06]  /*1b60*/  IMAD.WIDE R20, R21, 0x8, R8 ;  /* 0x0000000815147825 */ /* 0x004fcc00078e0208 */
[----:B------:R-:W2:Y:S01]  /*1b70*/  LDG.E.64 R20, desc[UR6][R20.64] ;  /* 0x0000000614147981 */ /* 0x000ea2000c1e1b00 */
[----:B---3--:R-:W-:-:S05]  /*1b80*/  IMAD.WIDE R24, R25, 0x8, R8 ;  /* 0x0000000819187825 */ /* 0x008fca00078e0208 */
[----:B------:R-:W3:Y:S01]  /*1b90*/  LDG.E.64 R14, desc[UR6][R24.64] ;  /* 0x00000006180e7981 */ /* 0x000ee2000c1e1b00 */
[----:B----4-:R-:W-:-:S06]  /*1ba0*/  IMAD.WIDE R18, R19, 0x8, R8 ;  /* 0x0000000813127825 */ /* 0x010fcc00078e0208 */
[----:B------:R-:W4:Y:S04]  /*1bb0*/  LDG.E.64 R18, desc[UR6][R18.64] ;  /* 0x0000000612127981 */ /* 0x000f28000c1e1b00 */
[----:B------:R-:W4:Y:S01]  /*1bc0*/  LDG.E R25, desc[UR6][R28.64+-0x10] ;  /* 0xfffff0061c197981 */ /* 0x000f22000c1e1900 */
[----:B------:R-:W-:Y:S01]  /*1bd0*/  IMAD.WIDE R26, R27, 0x8, R8 ;  /* 0x000000081b1a7825 */ /* 0x000fe200078e0208 */
[----:B--2--5:R-:W-:-:S04]  /*1be0*/  DFMA R16, R10, R20, R16 ;  /* 0x000000140a10722b */ /* 0x024fc80000000010 */
[----:B------:R-:W2:Y:S04]  /*1bf0*/  LDG.E.64 R20, desc[UR6][R26.64] ;  /* 0x000000061a147981 */ /* 0x000ea8000c1e1b00 */
[C---:B---3--:R-:W-:Y:S02]  /*1c00*/  DFMA R14, R10.reuse, R14, R16 ;  /* 0x0000000e0a0e722b */ /* 0x048fe40000000010 */
[----:B------:R-:W3:Y:S04]  /*1c10*/  LDG.E R17, desc[UR6][R28.64+-0x8] ;  /* 0xfffff8061c117981 */ /* 0x000ee8000c1e1900 */
[----:B------:R-:W3:Y:S02]  /*1c20*/  LDG.E R27, desc[UR6][R28.64] ;  /* 0x000000061c1b7981 */ /* 0x000ee4000c1e1900 */
[----:B----4-:R-:W-:Y:S01]  /*1c30*/  DFMA R18, R10, R18, R14 ;  /* 0x000000120a12722b */ /* 0x010fe2000000000e */
[----:B------:R-:W-:-:S02]  /*1c40*/  IMAD.WIDE R14, R25, 0x8, R8 ;  /* 0x00000008190e7825 */ /* 0x000fc400078e0208 */
[----:B------:R-:W4:Y:S04]  /*1c50*/  LDG.E R25, desc[UR6][R28.64+-0x4] ;  /* 0xfffffc061c197981 */ /* 0x000f28000c1e1900 */
[----:B------:R-:W4:Y:S01]  /*1c60*/  LDG.E.64 R14, desc[UR6][R14.64] ;  /* 0x000000060e0e7981 */ /* 0x000f22000c1e1b00 */
[----:B--2---:R-:W-:Y:S01]  /*1c70*/  DFMA R20, R10, R20, R18 ;  /* 0x000000140a14722b */ /* 0x004fe20000000012 */
[--C-:B------:R-:W-:Y:S02]  /*1c80*/  IMAD.WIDE R18, R23, 0x8, R8.reuse ;  /* 0x0000000817127825 */ /* 0x100fe400078e0208 */
[----:B------:R-:W2:Y:S04]  /*1c90*/  LDG.E R23, desc[UR6][R28.64+0x8] ;  /* 0x000008061c177981 */ /* 0x000ea8000c1e1900 */
[----:B------:R-:W2:Y:S01]  /*1ca0*/  LDG.E.64 R18, desc[UR6][R18.64] ;  /* 0x0000000612127981 */ /* 0x000ea2000c1e1b00 */
[----:B---3--:R-:W-:-:S06]  /*1cb0*/  IMAD.WIDE R16, R17, 0x8, R8 ;  /* 0x0000000811107825 */ /* 0x008fcc00078e0208 */
[----:B------:R-:W3:Y:S01]  /*1cc0*/  LDG.E.64 R16, desc[UR6][R16.64] ;  /* 0x0000000610107981 */ /* 0x000ee2000c1e1b00 */
[----:B----4-:R-:W-:-:S03]  /*1cd0*/  DFMA R14, R10, R14, R20 ;  /* 0x0000000e0a0e722b */ /* 0x010fc60000000014 */
[----:B------:R-:W4:Y:S01]  /*1ce0*/  LDG.E R21, desc[UR6][R28.64+0x4] ;  /* 0x000004061c157981 */ /* 0x000f22000c1e1900 */
[----:B------:R-:W-:-:S03]  /*1cf0*/  IMAD.WIDE R24, R25, 0x8, R8 ;  /* 0x0000000819187825 */ /* 0x000fc600078e0208 */
[----:B------:R-:W4:Y:S04]  /*1d00*/  LDG.E R20, desc[UR6][R28.64+0xc] ;  /* 0x00000c061c147981 */ /* 0x000f28000c1e1900 */
[----:B------:R-:W4:Y:S01]  /*1d10*/  LDG.E.64 R24, desc[UR6][R24.64] ;  /* 0x0000000618187981 */ /* 0x000f22000c1e1b00 */
[----:B------:R-:W-:Y:S01]  /*1d20*/  IMAD.WIDE R26, R27, 0x8, R8 ;  /* 0x000000081b1a7825 */ /* 0x000fe200078e0208 */
[----:B--2---:R-:W-:-:S04]  /*1d30*/  DFMA R18, R10, R18, R14 ;  /* 0x000000120a12722b */ /* 0x004fc8000000000e */
[----:B------:R-:W2:Y:S04]  /*1d40*/  LDG.E.64 R14, desc[UR6][R26.64] ;  /* 0x000000061a0e7981 */ /* 0x000ea8000c1e1b00 */
[----:B---3--:R-:W-:Y:S01]  /*1d50*/  DFMA R16, R10, R16, R18 ;  /* 0x000000100a10722b */ /* 0x008fe20000000012 */
[----:B------:R-:W3:Y:S01]  /*1d60*/  LDG.E R27, desc[UR6][R28.64+0x1c] ;  /* 0x00001c061c1b7981 */ /* 0x000ee2000c1e1900 */
[----:B----4-:R-:W-:-:S03]  /*1d70*/  IMAD.WIDE R18, R21, 0x8, R8 ;  /* 0x0000000815127825 */ /* 0x010fc600078e0208 */
[----:B------:R-:W4:Y:S04]  /*1d80*/  LDG.E R21, desc[UR6][R28.64+0x10] ;  /* 0x000010061c157981 */ /* 0x000f28000c1e1900 */
[----:B------:R-:W3:Y:S01]  /*1d90*/  LDG.E.64 R18, desc[UR6][R18.64] ;  /* 0x0000000612127981 */ /* 0x000ee2000c1e1b00 */
[C---:B------:R-:W-:Y:S01]  /*1da0*/  DFMA R24, R10.reuse, R24, R16 ;  /* 0x000000180a18722b */ /* 0x040fe20000000010 */
[----:B------:R-:W-:Y:S02]  /*1db0*/  IMAD.WIDE R16, R23, 0x8, R8 ;  /* 0x0000000817107825 */ /* 0x000fe400078e0208 */
[----:B------:R-:W4:Y:S04]  /*1dc0*/  LDG.E R23, desc[UR6][R28.64+0x14] ;  /* 0x000014061c177981 */ /* 0x000f28000c1e1900 */
[----:B------:R-:W4:Y:S01]  /*1dd0*/  LDG.E.64 R16, desc[UR6][R16.64] ;  /* 0x0000000610107981 */ /* 0x000f22000c1e1b00 */
[----:B--2---:R-:W-:-:S03]  /*1de0*/  DFMA R14, R10, R14, R24 ;  /* 0x0000000e0a0e722b */ /* 0x004fc60000000018 */
[----:B------:R-:W2:Y:S05]  /*1df0*/  LDG.E R25, desc[UR6][R28.64+0x18] ;  /* 0x000018061c197981 */ /* 0x000eaa000c1e1900 */
[----:B---3--:R-:W-:Y:S01]  /*1e00*/  DFMA R18, R10, R18, R14 ;  /* 0x000000120a12722b */ /* 0x008fe2000000000e */
[----:B------:R-:W-:-:S04]  /*1e10*/  IMAD.WIDE R14, R20, 0x8, R8 ;  /* 0x00000008140e7825 */ /* 0x000fc800078e0208 */
[----:B----4-:R-:W-:Y:S02]  /*1e20*/  IMAD.WIDE R20, R21, 0x8, R8 ;  /* 0x0000000815147825 */ /* 0x010fe400078e0208 */
[----:B------:R-:W3:Y:S01]  /*1e30*/  LDG.E.64 R14, desc[UR6][R14.64] ;  /* 0x000000060e0e7981 */ /* 0x000ee2000c1e1b00 */
[----:B------:R-:W-:-:S03]  /*1e40*/  DFMA R18, R10, R16, R18 ;  /* 0x000000100a12722b */ /* 0x000fc60000000012 */
[----:B------:R-:W4:Y:S01]  /*1e50*/  LDG.E.64 R20, desc[UR6][R20.64] ;  /* 0x0000000614147981 */ /* 0x000f22000c1e1b00 */
[----:B------:R-:W-:-:S06]  /*1e60*/  IMAD.WIDE R16, R23, 0x8, R8 ;  /* 0x0000000817107825 */ /* 0x000fcc00078e0208 */
[----:B------:R-:W4:Y:S01]  /*1e70*/  LDG.E.64 R16, desc[UR6][R16.64] ;  /* 0x0000000610107981 */ /* 0x000f22000c1e1b00 */
[----:B------:R-:W-:-:S06]  /*1e80*/  IMAD.WIDE R26, R27, 0x8, R8 ;  /* 0x000000081b1a7825 */ /* 0x000fcc00078e0208 */
[----:B------:R-:W4:Y:S01]  /*1e90*/  LDG.E.64 R26, desc[UR6][R26.64] ;  /* 0x000000061a1a7981 */ /* 0x000f22000c1e1b00 */
[----:B--2---:R-:W-:-:S06]  /*1ea0*/  IMAD.WIDE R24, R25, 0x8, R8 ;  /* 0x0000000819187825 */ /* 0x004fcc00078e0208 */
[----:B------:R-:W2:Y:S01]  /*1eb0*/  LDG.E.64 R24, desc[UR6][R24.64] ;  /* 0x0000000618187981 */ /* 0x000ea2000c1e1b00 */
[----:B------:R-:W-:Y:S01]  /*1ec0*/  IADD3 R22, PT, PT, R22, 0x10, RZ ;  /* 0x0000001016167810 */ /* 0x000fe20007ffe0ff */
[----:B---3--:R-:W-:-:S08]  /*1ed0*/  DFMA R18, R10, R14, R18 ;  /* 0x0000000e0a12722b */ /* 0x008fd00000000012 */
[----:B----4-:R-:W-:Y:S01]  /*1ee0*/  DFMA R18, R10, R20, R18 ;  /* 0x000000140a12722b */ /* 0x010fe20000000012 */
[----:B------:R-:W-:-:S07]  /*1ef0*/  ISETP.NE.AND P1, PT, R22, RZ, PT ;  /* 0x000000ff1600720c */ /* 0x000fce0003f25270 */
[----:B------:R-:W-:Y:S01]  /*1f00*/  DFMA R18, R10, R16, R18 ;  /* 0x000000100a12722b */ /* 0x000fe20000000012 */
[----:B------:R-:W-:-:S07]  /*1f10*/  IADD3 R5, PT, PT, R5, 0x10, RZ ;  /* 0x0000001005057810 */ /* 0x000fce0007ffe0ff */
[----:B--2---:R-:W-:-:S08]  /*1f20*/  DFMA R18, R10, R24, R18 ;  /* 0x000000180a12722b */ /* 0x004fd00000000012 */
[----:B------:R-:W-:Y:S01]  /*1f30*/  DFMA R16, R10, R26, R18 ;  /* 0x0000001a0a10722b */ /* 0x000fe20000000012 */
[----:B------:R-:W-:Y:S10]  /*1f40*/  @P1 BRA `(.L_x_31) ;  /* 0xfffffff800ec1947 */ /* 0x000ff4000383ffff */
.L_x_30:
[----:B------:R-:W-:Y:S05]  /*1f50*/  BSYNC.RECONVERGENT B1 ;  /* 0x0000000000017941 */ /* 0x000fea0003800200 */
.L_x_29:
        /* <DEDUP_REMOVED lines=12> */
[----:B------:R-:W4:Y:S04]  /*2020*/  LDG.E R6, desc[UR6][R14.64+0xc] ;  /* 0x00000c060e067981 */ /* 0x000f28000c1e1900 */
[----:B------:R-:W4:Y:S04]  /*2030*/  LDG.E R13, desc[UR6][R14.64+0x10] ;  /* 0x000010060e0d7981 */ /* 0x000f28000c1e1900 */
[----:B------:R-:W4:Y:S04]  /*2040*/  LDG.E R29, desc[UR6][R14.64+0x14] ;  /* 0x000014060e1d7981 */ /* 0x000f28000c1e1900 */
[----:B------:R-:W4:Y:S04]  /*2050*/  LDG.E R23, desc[UR6][R14.64+0x18] ;  /* 0x000018060e177981 */ /* 0x000f28000c1e1900 */
[----:B------:R0:W4:Y:S01]  /*2060*/  LDG.E R25, desc[UR6][R14.64+0x1c] ;  /* 0x00001c060e197981 */ /* 0x000122000c1e1900 */
[----:B--2---:R-:W-:-:S06]  /*2070*/  IMAD.WIDE R26, R27, 0x8, R8 ;  /* 0x000000081b1a7825 */ /* 0x004fcc00078e0208 */
[----:B------:R-:W2:Y:S01]  /*2080*/  LDG.E.64 R26, desc[UR6][R26.64] ;  /* 0x000000061a1a7981 */ /* 0x000ea2000c1e1b00 */
[----:B---3--:R-:W-:-:S04]  /*2090*/  IMAD.WIDE R20, R21, 0x8, R8 ;  /* 0x0000000815147825 */ /* 0x008fc800078e0208 */
[--C-:B----4-:R-:W-:Y:S02]  /*20a0*/  IMAD.WIDE R18, R19, 0x8, R8.reuse ;  /* 0x0000000813127825 */ /* 0x110fe400078e0208 */
[----:B------:R-:W3:Y:S02]  /*20b0*/  LDG.E.64 R20, desc[UR6][R20.64] ;  /* 0x0000000614147981 */ /* 0x000ee4000c1e1b00 */
[--C-:B0-----:R-:W-:Y:S02]  /*20c0*/  IMAD.WIDE R14, R6, 0x8, R8.reuse ;  /* 0x00000008060e7825 */ /* 0x101fe400078e0208 */
[----:B------:R-:W4:Y:S02]  /*20d0*/  LDG.E.64 R18, desc[UR6][R18.64] ;  /* 0x0000000612127981 */ /* 0x000f24000c1e1b00 */
[--C-:B------:R-:W-:Y:S02]  /*20e0*/  IMAD.WIDE R12, R13, 0x8, R8.reuse ;  /* 0x000000080d0c7825 */ /* 0x100fe400078e0208 */
[----:B------:R-:W4:Y:S04]  /*20f0*/  LDG.E.64 R14, desc[UR6][R14.64] ;  /* 0x000000060e0e7981 */ /* 0x000f28000c1e1b00 */
[----:B------:R-:W4:Y:S01]  /*2100*/  LDG.E.64 R12, desc[UR6][R12.64] ;  /* 0x000000060c0c7981 */ /* 0x000f22000c1e1b00 */
[----:B------:R-:W-:-:S04]  /*2110*/  IMAD.WIDE R22, R23, 0x8, R8 ;  /* 0x0000000817167825 */ /* 0x000fc800078e0208 */
[--C-:B------:R-:W-:Y:S02]  /*2120*/  IMAD.WIDE R24, R25, 0x8, R8.reuse ;  /* 0x0000000819187825 */ /* 0x100fe400078e0208 */
[----:B------:R-:W4:Y:S04]  /*2130*/  LDG.E.64 R22, desc[UR6][R22.64] ;  /* 0x0000000616167981 */ /* 0x000f28000c1e1b00 */
[----:B------:R-:W4:Y:S01]  /*2140*/  LDG.E.64 R24, desc[UR6][R24.64] ;  /* 0x0000000618187981 */ /* 0x000f22000c1e1b00 */
[----:B--2--5:R-:W-:Y:S01]  /*2150*/  DFMA R26, R10, R26, R16 ;  /* 0x0000001a0a1a722b */ /* 0x024fe20000000010 */
[----:B------:R-:W-:-:S06]  /*2160*/  IMAD.WIDE R16, R29, 0x8, R8 ;  /* 0x000000081d107825 */ /* 0x000fcc00078e0208 */
[----:B------:R-:W2:Y:S01]  /*2170*/  LDG.E.64 R16, desc[UR6][R16.64] ;  /* 0x0000000610107981 */ /* 0x000ea2000c1e1b00 */
[----:B---3--:R-:W-:-:S08]  /*2180*/  DFMA R20, R10, R20, R26 ;  /* 0x000000140a14722b */ /* 0x008fd0000000001a */
[----:B----4-:R-:W-:-:S08]  /*2190*/  DFMA R18, R10, R18, R20 ;  /* 0x000000120a12722b */ /* 0x010fd00000000014 */
[----:B------:R-:W-:-:S08]  /*21a0*/  DFMA R14, R10, R14, R18 ;  /* 0x0000000e0a0e722b */ /* 0x000fd00000000012 */
[----:B------:R-:W-:Y:S01]  /*21b0*/  DFMA R12, R10, R12, R14 ;  /* 0x0000000c0a0c722b */ /* 0x000fe2000000000e */
[----:B------:R-:W-:-:S07]  /*21c0*/  VIADD R7, R7, 0x8 ;  /* 0x0000000807077836 */ /* 0x000fce0000000000 */
[----:B--2---:R-:W-:-:S08]  /*21d0*/  DFMA R12, R10, R16, R12 ;  /* 0x000000100a0c722b */ /* 0x004fd0000000000c */
[----:B------:R-:W-:-:S08]  /*21e0*/  DFMA R12, R10, R22, R12 ;  /* 0x000000160a0c722b */ /* 0x000fd0000000000c */
[----:B------:R-:W-:-:S11]  /*21f0*/  DFMA R16, R10, R24, R12 ;  /* 0x000000180a10722b */ /* 0x000fd6000000000c */
.L_x_33:
[----:B------:R-:W-:Y:S05]  /*2200*/  BSYNC.RECONVERGENT B1 ;  /* 0x0000000000017941 */ /* 0x000fea0003800200 */
.L_x_32:
        /* <DEDUP_REMOVED lines=12> */
[----:B------:R-:W4:Y:S01]  /*22d0*/  LDG.E R13, desc[UR6][R22.64+0xc] ;  /* 0x00000c06160d7981 */ /* 0x000f22000c1e1900 */
[----:B--2---:R-:W-:-:S04]  /*22e0*/  IMAD.WIDE R20, R21, 0x8, R8 ;  /* 0x0000000815147825 */ /* 0x004fc800078e0208 */
[--C-:B---3--:R-:W-:Y:S02]  /*22f0*/  IMAD.WIDE R18, R19, 0x8, R8.reuse ;  /* 0x0000000813127825 */ /* 0x108fe400078e0208 */
[----:B------:R-:W2:Y:S02]  /*2300*/  LDG.E.64 R20, desc[UR6][R20.64] ;  /* 0x0000000614147981 */ /* 0x000ea4000c1e1b00 */
[--C-:B----4-:R-:W-:Y:S02]  /*2310*/  IMAD.WIDE R14, R15, 0x8, R8.reuse ;  /* 0x000000080f0e7825 */ /* 0x110fe400078e0208 */
[----:B------:R-:W3:Y:S02]  /*2320*/  LDG.E.64 R18, desc[UR6][R18.64] ;  /* 0x0000000612127981 */ /* 0x000ee4000c1e1b00 */
[----:B------:R-:W-:Y:S02]  /*2330*/  IMAD.WIDE R12, R13, 0x8, R8 ;  /* 0x000000080d0c7825 */ /* 0x000fe400078e0208 */
[----:B------:R-:W4:Y:S04]  /*2340*/  LDG.E.64 R14, desc[UR6][R14.64] ;  /* 0x000000060e0e7981 */ /* 0x000f28000c1e1b00 */
[----:B------:R-:W4:Y:S01]  /*2350*/  LDG.E.64 R12, desc[UR6][R12.64] ;  /* 0x000000060c0c7981 */ /* 0x000f22000c1e1b00 */
[----:B------:R-:W-:Y:S01]  /*2360*/  IADD3 R7, PT, PT, R7, 0x4, RZ ;  /* 0x0000000407077810 */ /* 0x000fe20007ffe0ff */
[----:B--2--5:R-:W-:-:S08]  /*2370*/  DFMA R16, R10, R20, R16 ;  /* 0x000000140a10722b */ /* 0x024fd00000000010 */
[----:B---3--:R-:W-:-:S08]  /*2380*/  DFMA R16, R10, R18, R16 ;  /* 0x000000120a10722b */ /* 0x008fd00000000010 */
[----:B----4-:R-:W-:-:S08]  /*2390*/  DFMA R16, R10, R14, R16 ;  /* 0x0000000e0a10722b */ /* 0x010fd00000000010 */
[----:B------:R-:W-:-:S11]  /*23a0*/  DFMA R16, R10, R12, R16 ;  /* 0x0000000c0a10722b */ /* 0x000fd60000000010 */
.L_x_35:
[----:B------:R-:W-:Y:S05]  /*23b0*/  BSYNC.RECONVERGENT B1 ;  /* 0x0000000000017941 */ /* 0x000fea0003800200 */
.L_x_34:
[----:B------:R-:W-:Y:S05]  /*23c0*/  @!P1 BRA `(.L_x_28) ;  /* 0x0000000000309947 */ /* 0x000fea0003800000 */
[----:B------:R-:W0:Y:S01]  /*23d0*/  LDC.64 R12, c[0x0][0x380] ;  /* 0x0000e000ff0c7b82 */ /* 0x000e220000000a00 */
[----:B------:R-:W-:Y:S02]  /*23e0*/  IADD3 R15, PT, PT, R2, R7, RZ ;  /* 0x00000007020f7210 */ /* 0x000fe40007ffe0ff */
[----:B------:R-:W-:-:S07]  /*23f0*/  IADD3 R2, PT, PT, -R4, RZ, RZ ;  /* 0x000000ff04027210 */ /* 0x000fce0007ffe1ff */
.L_x_36:
[----:B0-----:R-:W-:-:S06]  /*2400*/  IMAD.WIDE R4, R15, 0x4, R12 ;  /* 0x000000040f047825 */ /* 0x001fcc00078e020c */
[----:B------:R-:W2:Y:S01]  /*2410*/  LDG.E R5, desc[UR6][R4.64] ;  /* 0x0000000604057981 */ /* 0x000ea2000c1e1900 */
[----:B------:R-:W-:-:S05]  /*2420*/  VIADD R2, R2, 0x1 ;  /* 0x0000000102027836 */ /* 0x000fca0000000000 */
[----:B------:R-:W-:Y:S01]  /*2430*/  ISETP.NE.AND P0, PT, R2, RZ, PT ;  /* 0x000000ff0200720c */ /* 0x000fe20003f05270 */
[----:B--2---:R-:W-:-:S06]  /*2440*/  IMAD.WIDE R6, R5, 0x8, R8 ;  /* 0x0000000805067825 */ /* 0x004fcc00078e0208 */
[----:B------:R-:W2:Y:S01]  /*2450*/  LDG.E.64 R6, desc[UR6][R6.64] ;  /* 0x0000000606067981 */ /* 0x000ea2000c1e1b00 */
[----:B------:R-:W-:Y:S01]  /*2460*/  IADD3 R15, PT, PT, R15, 0x1, RZ ;  /* 0x000000010f0f7810 */ /* 0x000fe20007ffe0ff */
[----:B--2--5:R-:W-:-:S04]  /*2470*/  DFMA R16, R10, R6, R16 ;  /* 0x000000060a10722b */ /* 0x024fc80000000010 */
[----:B------:R-:W-:Y:S07]  /*2480*/  @P0 BRA `(.L_x_36) ;  /* 0xfffffffc00dc0947 */ /* 0x000fee000383ffff */
.L_x_28:
[----:B------:R-:W-:Y:S05]  /*2490*/  BSYNC.RECONVERGENT B0 ;  /* 0x0000000000007941 */ /* 0x000fea0003800200 */
.L_x_27:
[----:B------:R-:W0:Y:S01]  /*24a0*/  S2UR UR5, SR_CgaCtaId ;  /* 0x00000000000579c3 */ /* 0x000e220000008800 */
[----:B------:R-:W-:Y:S01]  /*24b0*/  DADD R16, -R16, 1 ;  /* 0x3ff0000010107429 */ /* 0x000fe20000000100 */
[----:B------:R-:W-:Y:S01]  /*24c0*/  UMOV UR4, 0x400 ;  /* 0x0000040000047882 */ /* 0x000fe20000000000 */
[----:B------:R-:W-:Y:S01]  /*24d0*/  UISETP.GE.U32.AND UP0, UPT, UR8, 0x2, UPT ;  /* 0x000000020800788c */ /* 0x000fe2000bf06070 */
[----:B------:R-:W-:-:S05]  /*24e0*/  ISETP.NE.AND P0, PT, R3, RZ, PT ;  /* 0x000000ff0300720c */ /* 0x000fca0003f05270 */
[----:B------:R-:W-:Y:S01]  /*24f0*/  DADD R16, -RZ, |R16| ;  /* 0x00000000ff107229 */ /* 0x000fe20000000510 */
[----:B0-----:R-:W-:-:S06]  /*2500*/  ULEA UR4, UR5, UR4, 0x18 ;  /* 0x0000000405047291 */ /* 0x001fcc000f8ec0ff */
[----:B------:R-:W-:-:S05]  /*2510*/  LEA R9, R3, UR4, 0x3 ;  /* 0x0000000403097c11 */ /* 0x000fca000f8e18ff */
[----:B------:R0:W-:Y:S01]  /*2520*/  STS.64 [R9], R16 ;  /* 0x0000001009007388 */ /* 0x0001e20000000a00 */
[----:B------:R-:W-:Y:S06]  /*2530*/  BAR.SYNC.DEFER_BLOCKING 0x0 ;  /* 0x0000000000007b1d */ /* 0x000fec0000010000 */
[----:B------:R-:W-:Y:S05]  /*2540*/  BRA.U !UP0, `(.L_x_37) ;  /* 0x00000001083c7547 */ /* 0x000fea000b800000 */
[----:B------:R-:W-:-:S07]  /*2550*/  MOV R2, 0x1 ;  /* 0x0000000100027802 */ /* 0x000fce0000000f00 */
.L_x_38:
[----:B------:R-:W-:-:S04]  /*2560*/  SHF.L.U32 R8, R2, 0x1, RZ ;  /* 0x0000000102087819 */ /* 0x000fc800000006ff */
[----:B------:R-:W-:-:S04]  /*2570*/  IADD3 R4, PT, PT, R8, -0x1, RZ ;  /* 0xffffffff08047810 */ /* 0x000fc80007ffe0ff */
[----:B------:R-:W-:-:S13]  /*2580*/  LOP3.LUT P1, RZ, R4, R3, RZ, 0xc0, !PT ;  /* 0x0000000304ff7212 */ /* 0x000fda000782c0ff */
[----:B------:R-:W-:Y:S01]  /*2590*/  @!P1 IMAD R6, R2, 0x8, R9 ;  /* 0x0000000802069824 */ /* 0x000fe200078e0209 */
[----:B------:R-:W-:Y:S01]  /*25a0*/  @!P1 LDS.64 R4, [R9] ;  /* 0x0000000009049984 */ /* 0x000fe20000000a00 */
[----:B------:R-:W-:-:S04]  /*25b0*/  MOV R2, R8 ;  /* 0x0000000800027202 */ /* 0x000fc80000000f00 */
[----:B------:R-:W1:Y:S02]  /*25c0*/  @!P1 LDS.64 R6, [R6] ;  /* 0x0000000006069984 */ /* 0x000e640000000a00 */
[----:B-1----:R-:W-:-:S06]  /*25d0*/  @!P1 DSETP.GE.AND P2, PT, R4, R6, PT ;  /* 0x000000060400922a */ /* 0x002fcc0003f46000 */
[----:B------:R-:W-:Y:S02]  /*25e0*/  @!P1 FSEL R4, R4, R6, P2 ;  /* 0x0000000604049208 */ /* 0x000fe40001000000 */
[----:B------:R-:W-:-:S05]  /*25f0*/  @!P1 FSEL R5, R5, R7, P2 ;  /* 0x0000000705059208 */ /* 0x000fca0001000000 */
[----:B------:R1:W-:Y:S01]  /*2600*/  @!P1 STS.64 [R9], R4 ;  /* 0x0000000409009388 */ /* 0x0003e20000000a00 */
[----:B------:R-:W-:Y:S01]  /*2610*/  BAR.SYNC.DEFER_BLOCKING 0x0 ;  /* 0x0000000000007b1d */ /* 0x000fe20000010000 */
[----:B------:R-:W-:-:S13]  /*2620*/  ISETP.GE.U32.AND P1, PT, R8, UR8, PT ;  /* 0x0000000808007c0c */ /* 0x000fda000bf26070 */
[----:B-1----:R-:W-:Y:S05]  /*2630*/  @!P1 BRA `(.L_x_38) ;  /* 0xfffffffc00c89947 */ /* 0x002fea000383ffff */
.L_x_37:
[----:B------:R-:W-:Y:S05]  /*2640*/  @P0 EXIT ;  /* 0x000000000000094d */ /* 0x000fea0003800000 */
[----:B------:R-:W1:Y:S01]  /*2650*/  S2UR UR5, SR_CgaCtaId ;  /* 0x00000000000579c3 */ /* 0x000e620000008800 */
[----:B------:R-:W-:-:S07]  /*2660*/  UMOV UR4, 0x400 ;  /* 0x0000040000047882 */ /* 0x000fce0000000000 */
[----:B------:R-:W2:Y:S01]  /*2670*/  LDC.64 R4, c[0x0][0x3b8] ;  /* 0x0000ee00ff047b82 */ /* 0x000ea20000000a00 */
[----:B-1----:R-:W-:Y:S01]  /*2680*/  ULEA UR4, UR5, UR4, 0x18 ;  /* 0x0000000405047291 */ /* 0x002fe2000f8ec0ff */
[----:B--2---:R-:W-:-:S08]  /*2690*/  IMAD.WIDE.U32 R4, R0, 0x8, R4 ;  /* 0x0000000800047825 */ /* 0x004fd000078e0004 */
[----:B------:R-:W1:Y:S04]  /*26a0*/  LDS.64 R2, [UR4] ;  /* 0x00000004ff027984 */ /* 0x000e680008000a00 */
[----:B-1----:R-:W-:Y:S01]  /*26b0*/  STG.E.64 desc[UR6][R4.64], R2 ;  /* 0x0000000204007986 */ /* 0x002fe2000c101b06 */
[----:B------:R-:W-:Y:S05]  /*26c0*/  EXIT ;  /* 0x000000000000794d */ /* 0x000fea0003800000 */
        .weak           $__internal_0_$__cuda_sm20_dblrcp_rn_slowpath_v3
        .type           $__internal_0_$__cuda_sm20_dblrcp_rn_slowpath_v3,@function
        .size           $__internal_0_$__cuda_sm20_dblrcp_rn_slowpath_v3,(.L_x_172 - $__internal_0_$__cuda_sm20_dblrcp_rn_slowpath_v3)
$__internal_0_$__cuda_sm20_dblrcp_rn_slowpath_v3:
[----:B------:R-:W-:Y:S01]  /*26d0*/  DSETP.GTU.AND P0, PT, |R8|, +INF , PT ;  /* 0x7ff000000800742a */ /* 0x000fe20003f0c200 */
[----:B------:R-:W-:-:S13]  /*26e0*/  BSSY.RECONVERGENT B1, `(.L_x_39) ;  /* 0x0000023000017945 */ /* 0x000fda0003800200 */
[----:B------:R-:W-:Y:S05]  /*26f0*/  @P0 BRA `(.L_x_40) ;  /* 0x00000000007c0947 */ /* 0x000fea0003800000 */
[----:B------:R-:W-:-:S04]  /*2700*/  LOP3.LUT R15, R9, 0x7fffffff, RZ, 0xc0, !PT ;  /* 0x7fffffff090f7812 */ /* 0x000fc800078ec0ff */
[----:B------:R-:W-:-:S04]  /*2710*/  IADD3 R4, PT, PT, R15, -0x1, RZ ;  /* 0xffffffff0f047810 */ /* 0x000fc80007ffe0ff */
[----:B------:R-:W-:-:S13]  /*2720*/  ISETP.GE.U32.AND P0, PT, R4, 0x7fefffff, PT ;  /* 0x7fefffff0400780c */ /* 0x000fda0003f06070 */
[----:B------:R-:W-:Y:S02]  /*2730*/  @P0 LOP3.LUT R13, R9, 0x7ff00000, RZ, 0x3c, !PT ;  /* 0x7ff00000090d0812 */ /* 0x000fe400078e3cff */
[----:B------:R-:W-:Y:S01]  /*2740*/  @P0 MOV R12, RZ ;  /* 0x000000ff000c0202 */ /* 0x000fe20000000f00 */
[----:B------:R-:W-:Y:S06]  /*2750*/  @P0 BRA `(.L_x_41) ;  /* 0x00000000006c0947 */ /* 0x000fec0003800000 */
[----:B------:R-:W-:-:S13]  /*2760*/  ISETP.GE.U32.AND P0, PT, R15, 0x1000001, PT ;  /* 0x010000010f00780c */ /* 0x000fda0003f06070 */
[----:B------:R-:W-:Y:S05]  /*2770*/  @!P0 BRA `(.L_x_42) ;  /* 0x0000000000348947 */ /* 0x000fea0003800000 */
[----:B------:R-:W-:Y:S01]  /*2780*/  IADD3 R13, PT, PT, R9, -0x3fe00000, RZ ;  /* 0xc0200000090d7810 */ /* 0x000fe20007ffe0ff */
[----:B------:R-:W-:-:S03]  /*2790*/  IMAD.MOV.U32 R12, RZ, RZ, R8 ;  /* 0x000000ffff0c7224 */ /* 0x000fc600078e0008 */
[----:B------:R-:W0:Y:S03]  /*27a0*/  MUFU.RCP64H R15, R13 ;  /* 0x0000000d000f7308 */ /* 0x000e260000001800 */
[----:B0-----:R-:W-:-:S08]  /*27b0*/  DFMA R16, -R12, R14, 1 ;  /* 0x3ff000000c10742b */ /* 0x001fd0000000010e */
[----:B------:R-:W-:-:S08]  /*27c0*/  DFMA R16, R16, R16, R16 ;  /* 0x000000101010722b */ /* 0x000fd00000000010 */
[----:B------:R-:W-:-:S08]  /*27d0*/  DFMA R16, R14, R16, R14 ;  /* 0x000000100e10722b */ /* 0x000fd0000000000e */
[----:B------:R-:W-:-:S08]  /*27e0*/  DFMA R14, -R12, R16, 1 ;  /* 0x3ff000000c0e742b */ /* 0x000fd00000000110 */
[----:B------:R-:W-:-:S08]  /*27f0*/  DFMA R14, R16, R14, R16 ;  /* 0x0000000e100e722b */ /* 0x000fd00000000010 */
[----:B------:R-:W-:-:S08]  /*2800*/  DMUL R14, R14, 2.2250738585072013831e-308 ;  /* 0x001000000e0e7828 */ /* 0x000fd00000000000 */
[----:B------:R-:W-:-:S08]  /*2810*/  DFMA R8, -R8, R14, 1 ;  /* 0x3ff000000808742b */ /* 0x000fd0000000010e */
[----:B------:R-:W-:-:S08]  /*2820*/  DFMA R8, R8, R8, R8 ;  /* 0x000000080808722b */ /* 0x000fd00000000008 */
[----:B------:R-:W-:Y:S01]  /*2830*/  DFMA R12, R14, R8, R14 ;  /* 0x000000080e0c722b */ /* 0x000fe2000000000e */
[----:B------:R-:W-:Y:S10]  /*2840*/  BRA `(.L_x_41) ;  /* 0x0000000000307947 */ /* 0x000ff40003800000 */
.L_x_42:
[----:B------:R-:W-:Y:S01]  /*2850*/  DMUL R8, R8, 8.11296384146066816958e+31 ;  /* 0x4690000008087828 */ /* 0x000fe20000000000 */
[----:B------:R-:W-:-:S05]  /*2860*/  MOV R12, R14 ;  /* 0x0000000e000c7202 */ /* 0x000fca0000000f00 */
[----:B------:R-:W0:Y:S02]  /*2870*/  MUFU.RCP64H R13, R9 ;  /* 0x00000009000d7308 */ /* 0x000e240000001800 */
[----:B0-----:R-:W-:-:S08]  /*2880*/  DFMA R14, -R8, R12, 1 ;  /* 0x3ff00000080e742b */ /* 0x001fd0000000010c */
[----:B------:R-:W-:-:S08]  /*2890*/  DFMA R14, R14, R14, R14 ;  /* 0x0000000e0e0e722b */ /* 0x000fd0000000000e */
[----:B------:R-:W-:-:S08]  /*28a0*/  DFMA R14, R12, R14, R12 ;  /* 0x0000000e0c0e722b */ /* 0x000fd0000000000c */
[----:B------:R-:W-:-:S08]  /*28b0*/  DFMA R12, -R8, R14, 1 ;  /* 0x3ff00000080c742b */ /* 0x000fd0000000010e */
[----:B------:R-:W-:-:S08]  /*28c0*/  DFMA R12, R14, R12, R14 ;  /* 0x0000000c0e0c722b */ /* 0x000fd0000000000e */
[----:B------:R-:W-:Y:S01]  /*28d0*/  DMUL R12, R12, 8.11296384146066816958e+31 ;  /* 0x469000000c0c7828 */ /* 0x000fe20000000000 */
[----:B------:R-:W-:Y:S10]  /*28e0*/  BRA `(.L_x_41) ;  /* 0x0000000000087947 */ /* 0x000ff40003800000 */
.L_x_40:
[----:B------:R-:W-:Y:S02]  /*28f0*/  LOP3.LUT R13, R9, 0x80000, RZ, 0xfc, !PT ;  /* 0x00080000090d7812 */ /* 0x000fe400078efcff */
[----:B------:R-:W-:-:S07]  /*2900*/  MOV R12, R8 ;  /* 0x00000008000c7202 */ /* 0x000fce0000000f00 */
.L_x_41:
[----:B------:R-:W-:Y:S05]  /*2910*/  BSYNC.RECONVERGENT B1 ;  /* 0x0000000000017941 */ /* 0x000fea0003800200 */
.L_x_39:
[----:B------:R-:W-:Y:S01]  /*2920*/  HFMA2 R9, -RZ, RZ, 0, 0 ;  /* 0x00000000ff097431 */ /* 0x000fe200000001ff */
[----:B------:R-:W-:-:S04]  /*2930*/  MOV R8, R2 ;  /* 0x0000000200087202 */ /* 0x000fc80000000f00 */
[----:B------:R-:W-:Y:S05]  /*2940*/  RET.REL.NODEC R8 `(_Z7scaleskPiS_S_S_PdS0_iS0_) ;  /* 0xffffffd408ac7950 */ /* 0x000fea0003c3ffff */
.L_x_43:
        /* <DEDUP_REMOVED lines=11> */
.L_x_172:


//--------------------- .text._Z25no_conflict_error_scaleskPiS_S_S_PdS0_iS0_ --------------------------
	.section	.text._Z25no_conflict_error_scaleskPiS_S_S_PdS0_iS0_,"ax",@progbits
	.align	128
        .global         _Z25no_conflict_error_scaleskPiS_S_S_PdS0_iS0_
        .type           _Z25no_conflict_error_scaleskPiS_S_S_PdS0_iS0_,@function
        .size           _Z25no_conflict_error_scaleskPiS_S_S_PdS0_iS0_,(.L_x_173 - _Z25no_conflict_error_scaleskPiS_S_S_PdS0_iS0_)
        .other          _Z25no_conflict_error_scaleskPiS_S_S_PdS0_iS0_,@"STO_CUDA_ENTRY STV_DEFAULT"
_Z25no_conflict_error_scaleskPiS_S_S_PdS0_iS0_:
.text._Z25no_conflict_error_scaleskPiS_S_S_PdS0_iS0_:
[----:B------:R-:W-:Y:S01]  /*0000*/  LDC R1, c[0x0][0x37c] ;  /* 0x0000df00ff017b82 */ /* 0x000fe20000000800 */
[----:B------:R-:W0:Y:S01]  /*0010*/  S2R R0, SR_CTAID.X ;  /* 0x0000000000007919 */ /* 0x000e220000002500 */
[----:B------:R-:W1:Y:S01]  /*0020*/  LDCU UR4, c[0x0][0x360] ;  /* 0x00006c00ff0477ac */ /* 0x000e620008000800 */
[----:B------:R-:W0:Y:S01]  /*0030*/  S2R R3, SR_TID.X ;  /* 0x0000000000037919 */ /* 0x000e220000002100 */
[----:B------:R-:W2:Y:S01]  /*0040*/  LDCU UR5, c[0x0][0x3b0] ;  /* 0x00007600ff0577ac */ /* 0x000ea20008000800 */
[----:B-1----:R-:W-:Y:S02]  /*0050*/  IMAD.U32 R2, RZ, RZ, UR4 ;  /* 0x00000004ff027e24 */ /* 0x002fe4000f8e00ff */
[----:B0-----:R-:W-:-:S05]  /*0060*/  IMAD R9, R0, UR4, R3 ;  /* 0x0000000400097c24 */ /* 0x001fca000f8e0203 */
[----:B--2---:R-:W-:-:S13]  /*0070*/  ISETP.GE.AND P0, PT, R9, UR5, PT ;  /* 0x0000000509007c0c */ /* 0x004fda000bf06270 */
[----:B------:R-:W-:Y:S05]  /*0080*/  @P0 EXIT ;  /* 0x000000000000094d */ /* 0x000fea0003800000 */
[----:B------:R-:W0:Y:S01]  /*0090*/  LDC.64 R6, c[0x0][0x388] ;  /* 0x0000e200ff067b82 */ /* 0x000e220000000a00 */
[----:B------:R-:W1:Y:S07]  /*00a0*/  LDCU.64 UR6, c[0x0][0x358] ;  /* 0x00006b00ff0677ac */ /* 0x000e6e0008000a00 */
[----:B------:R-:W2:Y:S01]  /*00b0*/  LDC.64 R10, c[0x0][0x3a0] ;  /* 0x0000e800ff0a7b82 */ /* 0x000ea20000000a00 */
[----:B0-----:R-:W-:-:S05]  /*00c0*/  IMAD.WIDE R6, R9, 0x4, R6 ;  /* 0x0000000409067825 */ /* 0x001fca00078e0206 */
[----:B-1----:R-:W3:Y:S04]  /*00d0*/  LDG.E R4, desc[UR6][R6.64] ;  /* 0x0000000606047981 */ /* 0x002ee8000c1e1900 */
[----:B------:R-:W3:Y:S01]  /*00e0*/  LDG.E R15, desc[UR6][R6.64+0x4] ;  /* 0x00000406060f7981 */ /* 0x000ee2000c1e1900 */
[----:B------:R-:W-:Y:S01]  /*00f0*/  BSSY.RECONVERGENT B0, `(.L_x_44) ;  /* 0x0000081000007945 */ /* 0x000fe20003800200 */
[----:B------:R-:W-:Y:S01]  /*0100*/  CS2R R16, SRZ ;  /* 0x0000000000107805 */ /* 0x000fe2000001ff00 */
[----:B--2---:R-:W-:Y:S01]  /*0110*/  IMAD.WIDE R10, R9, 0x8, R10 ;  /* 0x00000008090a7825 */ /* 0x004fe200078e020a */
[----:B------:R-:W-:-:S03]  /*0120*/  CS2R R18, SRZ ;  /* 0x0000000000127805 */ /* 0x000fc6000001ff00 */
[----:B---3--:R-:W-:-:S05]  /*0130*/  IMAD.IADD R5, R15, 0x1, -R4 ;  /* 0x000000010f057824 */ /* 0x008fca00078e0a04 */
[----:B------:R-:W-:-:S13]  /*0140*/  ISETP.GE.AND P0, PT, R5, 0x1, PT ;  /* 0x000000010500780c */ /* 0x000fda0003f06270 */
[----:B------:R-:W-:Y:S05]  /*0150*/  @!P0 BRA `(.L_x_45) ;  /* 0x0000000400e88947 */ /* 0x000fea0003800000 */
[----:B------:R0:W5:Y:S01]  /*0160*/  LDG.E.64 R12, desc[UR6][R10.64] ;  /* 0x000000060a0c7981 */ /* 0x000162000c1e1b00 */
[----:B------:R-:W-:Y:S01]  /*0170*/  IADD3 R15, PT, PT, R4, -R15, RZ ;  /* 0x8000000f040f7210 */ /* 0x000fe20007ffe0ff */
[----:B------:R-:W-:Y:S01]  /*0180*/  BSSY.RECONVERGENT B1, `(.L_x_46) ;  /* 0x000003b000017945 */ /* 0x000fe20003800200 */
[----:B------:R-:W-:Y:S01]  /*0190*/  LOP3.LUT R7, R5, 0x7, RZ, 0xc0, !PT ;  /* 0x0000000705077812 */ /* 0x000fe200078ec0ff */
[----:B------:R-:W-:Y:S01]  /*01a0*/  IMAD.MOV.U32 R23, RZ, RZ, RZ ;  /* 0x000000ffff177224 */ /* 0x000fe200078e00ff */
[----:B------:R-:W-:Y:S02]  /*01b0*/  ISETP.GT.U32.AND P0, PT, R15, -0x8, PT ;  /* 0xfffffff80f00780c */ /* 0x000fe40003f04070 */
[----:B------:R-:W-:Y:S02]  /*01c0*/  CS2R R18, SRZ ;  /* 0x0000000000127805 */ /* 0x000fe4000001ff00 */
[----:B------:R-:W-:Y:S02]  /*01d0*/  ISETP.NE.AND P1, PT, R7, RZ, PT ;  /* 0x000000ff0700720c */ /* 0x000fe40003f25270 */
[----:B------:R-:W-:-:S07]  /*01e0*/  CS2R R16, SRZ ;  /* 0x0000000000107805 */ /* 0x000fce000001ff00 */
[----:B0-----:R-:W-:Y:S05]  /*01f0*/  @P0 BRA `(.L_x_47) ;  /* 0x0000000000cc0947 */ /* 0x001fea0003800000 */
[----:B------:R-:W-:Y:S01]  /*0200*/  LOP3.LUT R23, R5, 0x7ffffff8, RZ, 0xc0, !PT ;  /* 0x7ffffff805177812 */ /* 0x000fe200078ec0ff */
[----:B------:R-:W-:Y:S01]  /*0210*/  IMAD.MOV.U32 R6, RZ, RZ, R4 ;  /* 0x000000ffff067224 */ /* 0x000fe200078e0004 */
[----:B------:R-:W-:Y:S02]  /*0220*/  CS2R R18, SRZ ;  /* 0x0000000000127805 */ /* 0x000fe4000001ff00 */
[----:B------:R-:W-:-:S07]  /*0230*/  IADD3 R22, PT, PT, -R23, RZ, RZ ;  /* 0x000000ff17167210 */ /* 0x000fce0007ffe1ff */
.L_x_48:
[----:B------:R-:W0:Y:S08]  /*0240*/  LDC.64 R26, c[0x0][0x380] ;  /* 0x0000e000ff1a7b82 */ /* 0x000e300000000a00 */
[----:B------:R-:W1:Y:S01]  /*0250*/  LDC.64 R14, c[0x0][0x3a8] ;  /* 0x0000ea00ff0e7b82 */ /* 0x000e620000000a00 */
[----:B0-----:R-:W-:-:S05]  /*0260*/  IMAD.WIDE R26, R6, 0x4, R26 ;  /* 0x00000004061a7825 */ /* 0x001fca00078e021a */
[----:B------:R-:W1:Y:S04]  /*0270*/  LDG.E R29, desc[UR6][R26.64] ;  /* 0x000000061a1d7981 */ /* 0x000e68000c1e1900 */
[----:B------:R-:W2:Y:S04]  /*0280*/  LDG.E R9, desc[UR6][R26.64+0x4] ;  /* 0x000004061a097981 */ /* 0x000ea8000c1e1900 */
[----:B------:R-:W3:Y:S01]  /*0290*/  LDG.E R25, desc[UR6][R26.64+0x8] ;  /* 0x000008061a197981 */ /* 0x000ee2000c1e1900 */
[----:B-1----:R-:W-:-:S05]  /*02a0*/  IMAD.WIDE R28, R29, 0x8, R14 ;  /* 0x000000081d1c7825 */ /* 0x002fca00078e020e */
[----:B------:R-:W4:Y:S01]  /*02b0*/  LDG.E.64 R20, desc[UR6][R28.64] ;  /* 0x000000061c147981 */ /* 0x000f22000c1e1b00 */
[----:B--2---:R-:W-:-:S04]  /*02c0*/  IMAD.WIDE R8, R9, 0x8, R14 ;  /* 0x0000000809087825 */ /* 0x004fc800078e020e */
[----:B---3--:R-:W-:Y:S02]  /*02d0*/  IMAD.WIDE R24, R25, 0x8, R14 ;  /* 0x0000000819187825 */ /* 0x008fe400078e020e */
[----:B------:R-:W2:Y:S04]  /*02e0*/  LDG.E.64 R8, desc[UR6][R8.64] ;  /* 0x0000000608087981 */ /* 0x000ea8000c1e1b00 */
[----:B------:R-:W3:Y:S04]  /*02f0*/  LDG.E.64 R24, desc[UR6][R24.64] ;  /* 0x0000000618187981 */ /* 0x000ee8000c1e1b00 */
[----:B------:R-:W3:Y:S01]  /*0300*/  LDG.E R29, desc[UR6][R26.64+0x10] ;  /* 0x000010061a1d7981 */ /* 0x000ee2000c1e1900 */
[----:B----45:R-:W-:-:S02]  /*0310*/  DFMA R16, R12, R20, R16 ;  /* 0x000000140c10722b */ /* 0x030fc40000000010 */
[----:B------:R-:W-:Y:S01]  /*0320*/  DADD R20, R20, R18 ;  /* 0x0000000014147229 */ /* 0x000fe20000000012 */
[----:B------:R-:W4:Y:S05]  /*0330*/  LDG.E R19, desc[UR6][R26.64+0xc] ;  /* 0x00000c061a137981 */ /* 0x000f2a000c1e1900 */
[----:B--2---:R-:W-:Y:S02]  /*0340*/  DFMA R16, R12, R8, R16 ;  /* 0x000000080c10722b */ /* 0x004fe40000000010 */
[----:B------:R-:W-:Y:S02]  /*0350*/  DADD R8, R20, R8 ;  /* 0x0000000014087229 */ /* 0x000fe40000000008 */
[----:B------:R-:W2:Y:S01]  /*0360*/  LDG.E R21, desc[UR6][R26.64+0x14] ;  /* 0x000014061a157981 */ /* 0x000ea2000c1e1900 */
[----:B----4-:R-:W-:-:S06]  /*0370*/  IMAD.WIDE R18, R19, 0x8, R14 ;  /* 0x0000000813127825 */ /* 0x010fcc00078e020e */
[----:B------:R-:W4:Y:S01]  /*0380*/  LDG.E.64 R18, desc[UR6][R18.64] ;  /* 0x0000000612127981 */ /* 0x000f22000c1e1b00 */
[----:B---3--:R-:W-:Y:S02]  /*0390*/  DFMA R16, R12, R24, R16 ;  /* 0x000000180c10722b */ /* 0x008fe40000000010 */
[----:B------:R-:W-:Y:S01]  /*03a0*/  DADD R24, R8, R24 ;  /* 0x0000000008187229 */ /* 0x000fe20000000018 */
[--C-:B------:R-:W-:Y:S02]  /*03b0*/  IMAD.WIDE R8, R29, 0x8, R14.reuse ;  /* 0x000000081d087825 */ /* 0x100fe400078e020e */
[----:B------:R-:W3:Y:S02]  /*03c0*/  LDG.E R29, desc[UR6][R26.64+0x1c] ;  /* 0x00001c061a1d7981 */ /* 0x000ee4000c1e1900 */
[----:B--2---:R-:W-:Y:S02]  /*03d0*/  IMAD.WIDE R20, R21, 0x8, R14 ;  /* 0x0000000815147825 */ /* 0x004fe400078e020e */
[----:B------:R-:W2:Y:S04]  /*03e0*/  LDG.E.64 R8, desc[UR6][R8.64] ;  /* 0x0000000608087981 */ /* 0x000ea8000c1e1b00 */
[----:B------:R-:W3:Y:S01]  /*03f0*/  LDG.E.64 R20, desc[UR6][R20.64] ;  /* 0x0000000614147981 */ /* 0x000ee2000c1e1b00 */
[----:B----4-:R-:W-:-:S02]  /*0400*/  DFMA R16, R12, R18, R16 ;  /* 0x000000120c10722b */ /* 0x010fc40000000010 */
[----:B------:R-:W-:Y:S01]  /*0410*/  DADD R18, R24, R18 ;  /* 0x0000000018127229 */ /* 0x000fe20000000012 */
[----:B------:R-:W4:Y:S01]  /*0420*/  LDG.E R25, desc[UR6][R26.64+0x18] ;  /* 0x000018061a197981 */ /* 0x000f22000c1e1900 */
[----:B------:R-:W-:-:S04]  /*0430*/  VIADD R22, R22, 0x8 ;  /* 0x0000000816167836 */ /* 0x000fc80000000000 */
[----:B--2---:R-:W-:Y:S02]  /*0440*/  DFMA R16, R12, R8, R16 ;  /* 0x000000080c10722b */ /* 0x004fe40000000010 */
[----:B------:R-:W-:Y:S01]  /*0450*/  DADD R18, R18, R8 ;  /* 0x0000000012127229 */ /* 0x000fe20000000008 */
[----:B----4-:R-:W-:-:S04]  /*0460*/  IMAD.WIDE R24, R25, 0x8, R14 ;  /* 0x0000000819187825 */ /* 0x010fc800078e020e */
[----:B---3--:R-:W-:Y:S02]  /*0470*/  IMAD.WIDE R14, R29, 0x8, R14 ;  /* 0x000000081d0e7825 */ /* 0x008fe400078e020e */
[----:B------:R-:W2:Y:S04]  /*0480*/  LDG.E.64 R24, desc[UR6][R24.64] ;  /* 0x0000000618187981 */ /* 0x000ea8000c1e1b00 */
[----:B------:R-:W3:Y:S01]  /*0490*/  LDG.E.64 R14, desc[UR6][R14.64] ;  /* 0x000000060e0e7981 */ /* 0x000ee2000c1e1b00 */
[----:B------:R-:W-:Y:S02]  /*04a0*/  DFMA R16, R12, R20, R16 ;  /* 0x000000140c10722b */ /* 0x000fe40000000010 */
[----:B------:R-:W-:Y:S01]  /*04b0*/  DADD R18, R18, R20 ;  /* 0x0000000012127229 */ /* 0x000fe20000000014 */
[----:B------:R-:W-:Y:S01]  /*04c0*/  ISETP.NE.AND P0, PT, R22, RZ, PT ;  /* 0x000000ff1600720c */ /* 0x000fe20003f05270 */
[----:B------:R-:W-:-:S04]  /*04d0*/  VIADD R6, R6, 0x8 ;  /* 0x0000000806067836 */ /* 0x000fc80000000000 */
[----:B--2---:R-:W-:Y:S02]  /*04e0*/  DFMA R16, R12, R24, R16 ;  /* 0x000000180c10722b */ /* 0x004fe40000000010 */
[----:B------:R-:W-:-:S06]  /*04f0*/  DADD R18, R18, R24 ;  /* 0x0000000012127229 */ /* 0x000fcc0000000018 */
[----:B---3--:R-:W-:Y:S02]  /*0500*/  DFMA R16, R12, R14, R16 ;  /* 0x0000000e0c10722b */ /* 0x008fe40000000010 */
[----:B------:R-:W-:Y:S01]  /*0510*/  DADD R18, R18, R14 ;  /* 0x0000000012127229 */ /* 0x000fe2000000000e */
[----:B------:R-:W-:Y:S10]  /*0520*/  @P0 BRA `(.L_x_48) ;  /* 0xfffffffc00440947 */ /* 0x000ff4000383ffff */
.L_x_47:
[----:B------:R-:W-:Y:S05]  /*0530*/  BSYNC.RECONVERGENT B1 ;  /* 0x0000000000017941 */ /* 0x000fea0003800200 */
.L_x_46:
        /* <DEDUP_REMOVED lines=14> */
[----:B-1----:R-:W-:-:S05]  /*0620*/  IMAD.WIDE R26, R27, 0x8, R20 ;  /* 0x000000081b1a7825 */ /* 0x002fca00078e0214 */
[----:B------:R-:W4:Y:S01]  /*0630*/  LDG.E.64 R14, desc[UR6][R26.64] ;  /* 0x000000061a0e7981 */ /* 0x000f22000c1e1b00 */
[----:B--2---:R-:W-:-:S04]  /*0640*/  IMAD.WIDE R8, R9, 0x8, R20 ;  /* 0x0000000809087825 */ /* 0x004fc800078e0214 */
[--C-:B---3--:R-:W-:Y:S02]  /*0650*/  IMAD.WIDE R6, R7, 0x8, R20.reuse ;  /* 0x0000000807067825 */ /* 0x108fe400078e0214 */
[----:B------:R-:W2:Y:S02]  /*0660*/  LDG.E.64 R8, desc[UR6][R8.64] ;  /* 0x0000000608087981 */ /* 0x000ea4000c1e1b00 */
[----:B----4-:R-:W-:Y:S02]  /*0670*/  IMAD.WIDE R20, R25, 0x8, R20 ;  /* 0x0000000819147825 */ /* 0x010fe400078e0214 */
[----:B------:R-:W3:Y:S04]  /*0680*/  LDG.E.64 R6, desc[UR6][R6.64] ;  /* 0x0000000606067981 */ /* 0x000ee8000c1e1b00 */
[----:B------:R-:W4:Y:S01]  /*0690*/  LDG.E.64 R20, desc[UR6][R20.64] ;  /* 0x0000000614147981 */ /* 0x000f22000c1e1b00 */
[----:B------:R-:W-:Y:S01]  /*06a0*/  VIADD R23, R23, 0x4 ;  /* 0x0000000417177836 */ /* 0x000fe20000000000 */
[----:B-----5:R-:W-:-:S02]  /*06b0*/  DFMA R16, R12, R14, R16 ;  /* 0x0000000e0c10722b */ /* 0x020fc40000000010 */
[----:B------:R-:W-:-:S06]  /*06c0*/  DADD R14, R18, R14 ;  /* 0x00000000120e7229 */ /* 0x000fcc000000000e */
[----:B--2---:R-:W-:Y:S02]  /*06d0*/  DFMA R16, R12, R8, R16 ;  /* 0x000000080c10722b */ /* 0x004fe40000000010 */
[----:B------:R-:W-:-:S06]  /*06e0*/  DADD R14, R14, R8 ;  /* 0x000000000e0e7229 */ /* 0x000fcc0000000008 */
[----:B---3--:R-:W-:Y:S02]  /*06f0*/  DFMA R16, R12, R6, R16 ;  /* 0x000000060c10722b */ /* 0x008fe40000000010 */
[----:B------:R-:W-:-:S06]  /*0700*/  DADD R14, R14, R6 ;  /* 0x000000000e0e7229 */ /* 0x000fcc0000000006 */
[----:B----4-:R-:W-:Y:S02]  /*0710*/  DFMA R16, R12, R20, R16 ;  /* 0x000000140c10722b */ /* 0x010fe40000000010 */
[----:B------:R-:W-:-:S11]  /*0720*/  DADD R18, R14, R20 ;  /* 0x000000000e127229 */ /* 0x000fd60000000014 */
.L_x_50:
[----:B------:R-:W-:Y:S05]  /*0730*/  BSYNC.RECONVERGENT B1 ;  /* 0x0000000000017941 */ /* 0x000fea0003800200 */
.L_x_49:
[----:B------:R-:W-:Y:S05]  /*0740*/  @!P1 BRA `(.L_x_45) ;  /* 0x00000000006c9947 */ /* 0x000fea0003800000 */
[----:B------:R-:W-:Y:S02]  /*0750*/  ISETP.NE.AND P0, PT, R22, 0x1, PT ;  /* 0x000000011600780c */ /* 0x000fe40003f05270 */
[----:B------:R-:W-:-:S04]  /*0760*/  LOP3.LUT R5, R5, 0x1, RZ, 0xc0, !PT ;  /* 0x0000000105057812 */ /* 0x000fc800078ec0ff */
[----:B------:R-:W-:-:S07]  /*0770*/  ISETP.NE.U32.AND P1, PT, R5, 0x1, PT ;  /* 0x000000010500780c */ /* 0x000fce0003f25070 */
[----:B------:R-:W0:Y:S01]  /*0780*/  @P0 LDC.64 R8, c[0x0][0x380] ;  /* 0x0000e000ff080b82 */ /* 0x000e220000000a00 */
[----:B------:R-:W-:-:S07]  /*0790*/  @P0 IMAD.IADD R21, R4, 0x1, R23 ;  /* 0x0000000104150824 */ /* 0x000fce00078e0217 */
[----:B------:R-:W1:Y:S01]  /*07a0*/  @!P1 LDC.64 R6, c[0x0][0x380] ;  /* 0x0000e000ff069b82 */ /* 0x000e620000000a00 */
[----:B------:R-:W-:Y:S01]  /*07b0*/  @P0 IADD3 R23, PT, PT, R23, 0x2, RZ ;  /* 0x0000000217170810 */ /* 0x000fe20007ffe0ff */
[----:B0-----:R-:W-:-:S06]  /*07c0*/  @P0 IMAD.WIDE R20, R21, 0x4, R8 ;  /* 0x0000000415140825 */ /* 0x001fcc00078e0208 */
[----:B------:R-:W0:Y:S01]  /*07d0*/  @!P1 LDC.64 R8, c[0x0][0x3a8] ;  /* 0x0000ea00ff089b82 */ /* 0x000e220000000a00 */
[----:B------:R-:W2:Y:S01]  /*07e0*/  @P0 LDG.E R5, desc[UR6][R20.64] ;  /* 0x0000000614050981 */ /* 0x000ea2000c1e1900 */
[----:B------:R-:W-:-:S03]  /*07f0*/  @!P1 IMAD.IADD R15, R4, 0x1, R23 ;  /* 0x00000001040f9824 */ /* 0x000fc600078e0217 */
[----:B------:R-:W3:Y:S01]  /*0800*/  @P0 LDG.E R23, desc[UR6][R20.64+0x4] ;  /* 0x0000040614170981 */ /* 0x000ee2000c1e1900 */
[----:B-1----:R-:W-:Y:S02]  /*0810*/  @!P1 IMAD.WIDE R14, R15, 0x4, R6 ;  /* 0x000000040f0e9825 */ /* 0x002fe400078e0206 */
[----:B------:R-:W2:Y:S04]  /*0820*/  @P0 LDC.64 R6, c[0x0][0x3a8] ;  /* 0x0000ea00ff060b82 */ /* 0x000ea80000000a00 */
[----:B------:R-:W0:Y:S01]  /*0830*/  @!P1 LDG.E R15, desc[UR6][R14.64] ;  /* 0x000000060e0f9981 */ /* 0x000e22000c1e1900 */
[----:B--2---:R-:W-:-:S04]  /*0840*/  @P0 IMAD.WIDE R4, R5, 0x8, R6 ;  /* 0x0000000805040825 */ /* 0x004fc800078e0206 */
[----:B---3--:R-:W-:Y:S02]  /*0850*/  @P0 IMAD.WIDE R6, R23, 0x8, R6 ;  /* 0x0000000817060825 */ /* 0x008fe400078e0206 */
[----:B------:R-:W2:Y:S04]  /*0860*/  @P0 LDG.E.64 R4, desc[UR6][R4.64] ;  /* 0x0000000604040981 */ /* 0x000ea8000c1e1b00 */
[----:B------:R-:W3:Y:S01]  /*0870*/  @P0 LDG.E.64 R6, desc[UR6][R6.64] ;  /* 0x0000000606060981 */ /* 0x000ee2000c1e1b00 */
[----:B0-----:R-:W-:-:S06]  /*0880*/  @!P1 IMAD.WIDE R8, R15, 0x8, R8 ;  /* 0x000000080f089825 */ /* 0x001fcc00078e0208 */
[----:B------:R-:W4:Y:S01]  /*0890*/  @!P1 LDG.E.64 R8, desc[UR6][R8.64] ;  /* 0x0000000608089981 */ /* 0x000f22000c1e1b00 */
[----:B--2--5:R-:W-:Y:S02]  /*08a0*/  @P0 DFMA R20, R12, R4, R16 ;  /* 0x000000040c14022b */ /* 0x024fe40000000010 */
[----:B------:R-:W-:-:S06]  /*08b0*/  @P0 DADD R22, R18, R4 ;  /* 0x0000000012160229 */ /* 0x000fcc0000000004 */
[----:B---3--:R-:W-:Y:S02]  /*08c0*/  @P0 DFMA R16, R12, R6, R20 ;  /* 0x000000060c10022b */ /* 0x008fe40000000014 */
[----:B------:R-:W-:-:S06]  /*08d0*/  @P0 DADD R18, R22, R6 ;  /* 0x0000000016120229 */ /* 0x000fcc0000000006 */
[----:B----4-:R-:W-:Y:S02]  /*08e0*/  @!P1 DFMA R16, R12, R8, R16 ;  /* 0x000000080c10922b */ /* 0x010fe40000000010 */
[----:B------:R-:W-:-:S11]  /*08f0*/  @!P1 DADD R18, R18, R8 ;  /* 0x0000000012129229 */ /* 0x000fd60000000008 */
.L_x_45:
[----:B------:R-:W-:Y:S05]  /*0900*/  BSYNC.RECONVERGENT B0 ;  /* 0x0000000000007941 */ /* 0x000fea0003800200 */
.L_x_44:
[----:B------:R-:W0:Y:S01]  /*0910*/  S2UR UR5, SR_CgaCtaId ;  /* 0x00000000000579c3 */ /* 0x000e220000008800 */
[----:B------:R-:W1:Y:S01]  /*0920*/  MUFU.RCP64H R7, R19 ;  /* 0x0000001300077308 */ /* 0x000e620000001800 */
[----:B------:R-:W-:Y:S01]  /*0930*/  VIADD R6, R19, 0x300402 ;  /* 0x0030040213067836 */ /* 0x000fe20000000000 */
[----:B------:R-:W-:Y:S01]  /*0940*/  DADD R16, -R16, 1 ;  /* 0x3ff0000010107429 */ /* 0x000fe20000000100 */
[----:B------:R-:W-:Y:S01]  /*0950*/  UMOV UR4, 0x400 ;  /* 0x0000040000047882 */ /* 0x000fe20000000000 */
[----:B------:R-:W-:Y:S02]  /*0960*/  BSSY.RECONVERGENT B0, `(.L_x_51) ;  /* 0x0000014000007945 */ /* 0x000fe40003800200 */
[----:B------:R-:W-:-:S04]  /*0970*/  FSETP.GEU.AND P0, PT, |R6|, 5.8789094863358348022e-39, PT ;  /* 0x004004020600780b */ /* 0x000fc80003f0e200 */
[----:B------:R-:W-:Y:S02]  /*0980*/  DADD R16, -RZ, |R16| ;  /* 0x00000000ff107229 */ /* 0x000fe40000000510 */
[----:B-1----:R-:W-:Y:S01]  /*0990*/  DFMA R4, R6, -R18, 1 ;  /* 0x3ff000000604742b */ /* 0x002fe20000000812 */
[----:B0-----:R-:W-:-:S07]  /*09a0*/  ULEA UR4, UR5, UR4, 0x18 ;  /* 0x0000000405047291 */ /* 0x001fce000f8ec0ff */
[----:B------:R-:W-:Y:S01]  /*09b0*/  DFMA R8, R4, R4, R4 ;  /* 0x000000040408722b */ /* 0x000fe20000000004 */
[----:B------:R-:W-:-:S07]  /*09c0*/  LEA R4, R3, UR4, 0x3 ;  /* 0x0000000403047c11 */ /* 0x000fce000f8e18ff */
[----:B------:R-:W-:Y:S01]  /*09d0*/  DFMA R8, R6, R8, R6 ;  /* 0x000000080608722b */ /* 0x000fe20000000006 */
[----:B------:R0:W-:Y:S07]  /*09e0*/  STS.64 [R4], R16 ;  /* 0x0000001004007388 */ /* 0x0001ee0000000a00 */
[----:B-----5:R-:W-:-:S08]  /*09f0*/  DFMA R12, R8, -R18, 1 ;  /* 0x3ff00000080c742b */ /* 0x020fd00000000812 */
[----:B------:R-:W-:Y:S01]  /*0a00*/  DFMA R8, R8, R12, R8 ;  /* 0x0000000c0808722b */ /* 0x000fe20000000008 */
[----:B0-----:R-:W-:Y:S10]  /*0a10*/  @P0 BRA `(.L_x_52) ;  /* 0x0000000000200947 */ /* 0x001ff40003800000 */
[----:B------:R-:W-:Y:S01]  /*0a20*/  LOP3.LUT R5, R19, 0x7fffffff, RZ, 0xc0, !PT ;  /* 0x7fffffff13057812 */ /* 0x000fe200078ec0ff */
[----:B------:R-:W-:Y:S01]  /*0a30*/  IMAD.MOV.U32 R7, RZ, RZ, R19 ;  /* 0x000000ffff077224 */ /* 0x000fe200078e0013 */
[----:B------:R-:W-:Y:S02]  /*0a40*/  MOV R6, R18 ;  /* 0x0000001200067202 */ /* 0x000fe40000000f00 */
[----:B------:R-:W-:Y:S01]  /*0a50*/  MOV R8, 0xa80 ;  /* 0x00000a8000087802 */ /* 0x000fe20000000f00 */
[----:B------:R-:W-:-:S07]  /*0a60*/  VIADD R14, R5, 0xfff00000 ;  /* 0xfff00000050e7836 */ /* 0x000fce0000000000 */
[----:B------:R-:W-:Y:S05]  /*0a70*/  CALL.REL.NOINC `($__internal_1_$__cuda_sm20_dblrcp_rn_slowpath_v3) ;  /* 0x0000000000787944 */ /* 0x000fea0003c00000 */
[----:B------:R-:W-:Y:S01]  /*0a80*/  MOV R8, R12 ;  /* 0x0000000c00087202 */ /* 0x000fe20000000f00 */
[----:B------:R-:W-:-:S07]  /*0a90*/  IMAD.MOV.U32 R9, RZ, RZ, R13 ;  /* 0x000000ffff097224 */ /* 0x000fce00078e000d */
.L_x_52:
[----:B------:R-:W-:Y:S05]  /*0aa0*/  BSYNC.RECONVERGENT B0 ;  /* 0x0000000000007941 */ /* 0x000fea0003800200 */
.L_x_51:
[----:B------:R-:W-:Y:S01]  /*0ab0*/  ISETP.GE.U32.AND P1, PT, R2, 0x2, PT ;  /* 0x000000020200780c */ /* 0x000fe20003f26070 */
[----:B------:R0:W-:Y:S01]  /*0ac0*/  STG.E.64 desc[UR6][R10.64], R8 ;  /* 0x000000080a007986 */ /* 0x0001e2000c101b06 */
[----:B------:R-:W-:Y:S01]  /*0ad0*/  BAR.SYNC.DEFER_BLOCKING 0x0 ;  /* 0x0000000000007b1d */ /* 0x000fe20000010000 */
[----:B------:R-:W-:-:S10]  /*0ae0*/  ISETP.NE.AND P0, PT, R3, RZ, PT ;  /* 0x000000ff0300720c */ /* 0x000fd40003f05270 */
[----:B------:R-:W-:Y:S05]  /*0af0*/  @!P1 BRA `(.L_x_53) ;  /* 0x0000000000349947 */ /* 0x000fea0003800000 */
.L_x_54:
[----:B------:R-:W-:-:S04]  /*0b00*/  SHF.R.U32.HI R5, RZ, 0x1, R2 ;  /* 0x00000001ff057819 */ /* 0x000fc80000011602 */
[----:B------:R-:W-:-:S13]  /*0b10*/  ISETP.GE.U32.AND P2, PT, R3, R5, PT ;  /* 0x000000050300720c */ /* 0x000fda0003f46070 */
[----:B0-----:R-:W-:Y:S01]  /*0b20*/  @!P2 IMAD R8, R5, 0x8, R4 ;  /* 0x000000080508a824 */ /* 0x001fe200078e0204 */
[----:B-1----:R-:W-:Y:S05]  /*0b30*/  @!P2 LDS.64 R6, [R4] ;  /* 0x000000000406a984 */ /* 0x002fea0000000a00 */
[----:B------:R-:W0:Y:S02]  /*0b40*/  @!P2 LDS.64 R8, [R8] ;  /* 0x000000000808a984 */ /* 0x000e240000000a00 */
[----:B0-----:R-:W-:-:S06]  /*0b50*/  @!P2 DSETP.GE.AND P1, PT, R6, R8, PT ;  /* 0x000000080600a22a */ /* 0x001fcc0003f26000 */
[----:B------:R-:W-:Y:S02]  /*0b60*/  @!P2 FSEL R6, R6, R8, P1 ;  /* 0x000000080606a208 */ /* 0x000fe40000800000 */
[----:B------:R-:W-:Y:S02]  /*0b70*/  @!P2 FSEL R7, R7, R9, P1 ;  /* 0x000000090707a208 */ /* 0x000fe40000800000 */
[----:B------:R-:W-:Y:S02]  /*0b80*/  ISETP.GT.U32.AND P1, PT, R2, 0x3, PT ;  /* 0x000000030200780c */ /* 0x000fe40003f24070 */
[----:B------:R-:W-:Y:S01]  /*0b90*/  MOV R2, R5 ;  /* 0x0000000500027202 */ /* 0x000fe20000000f00 */
[----:B------:R1:W-:Y:S01]  /*0ba0*/  @!P2 STS.64 [R4], R6 ;  /* 0x000000060400a388 */ /* 0x0003e20000000a00 */
[----:B------:R-:W-:Y:S09]  /*0bb0*/  BAR.SYNC.DEFER_BLOCKING 0x0 ;  /* 0x0000000000007b1d */ /* 0x000ff20000010000 */
[----:B------:R-:W-:Y:S05]  /*0bc0*/  @P1 BRA `(.L_x_54) ;  /* 0xfffffffc00cc1947 */ /* 0x000fea000383ffff */
.L_x_53:
[----:B------:R-:W-:Y:S05]  /*0bd0*/  @P0 EXIT ;  /* 0x000000000000094d */ /* 0x000fea0003800000 */
[----:B------:R-:W2:Y:S01]  /*0be0*/  S2UR UR5, SR_CgaCtaId ;  /* 0x00000000000579c3 */ /* 0x000ea20000008800 */
[----:B------:R-:W-:-:S07]  /*0bf0*/  UMOV UR4, 0x400 ;  /* 0x0000040000047882 */ /* 0x000fce0000000000 */
[----:B-1----:R-:W1:Y:S01]  /*0c00*/  LDC.64 R4, c[0x0][0x3b8] ;  /* 0x0000ee00ff047b82 */ /* 0x002e620000000a00 */
[----:B--2---:R-:W-:Y:S01]  /*0c10*/  ULEA UR4, UR5, UR4, 0x18 ;  /* 0x0000000405047291 */ /* 0x004fe2000f8ec0ff */
[----:B-1----:R-:W-:-:S08]  /*0c20*/  IMAD.WIDE.U32 R4, R0, 0x8, R4 ;  /* 0x0000000800047825 */ /* 0x002fd000078e0004 */
[----:B------:R-:W1:Y:S04]  /*0c30*/  LDS.64 R2, [UR4] ;  /* 0x00000004ff027984 */ /* 0x000e680008000a00 */
[----:B-1----:R-:W-:Y:S01]  /*0c40*/  STG.E.64 desc[UR6][R4.64], R2 ;  /* 0x0000000204007986 */ /* 0x002fe2000c101b06 */
[----:B------:R-:W-:Y:S05]  /*0c50*/  EXIT ;  /* 0x000000000000794d */ /* 0x000fea0003800000 */
        .weak           $__internal_1_$__cuda_sm20_dblrcp_rn_slowpath_v3
        .type           $__internal_1_$__cuda_sm20_dblrcp_rn_slowpath_v3,@function
        .size           $__internal_1_$__cuda_sm20_dblrcp_rn_slowpath_v3,(.L_x_173 - $__internal_1_$__cuda_sm20_dblrcp_rn_slowpath_v3)
$__internal_1_$__cuda_sm20_dblrcp_rn_slowpath_v3:
[----:B------:R-:W-:Y:S01]  /*0c60*/  DSETP.GTU.AND P0, PT, |R6|, +INF , PT ;  /* 0x7ff000000600742a */ /* 0x000fe20003f0c200 */
[----:B------:R-:W-:-:S13]  /*0c70*/  BSSY.RECONVERGENT B1, `(.L_x_55) ;  /* 0x0000023000017945 */ /* 0x000fda0003800200 */
[----:B------:R-:W-:Y:S05]  /*0c80*/  @P0 BRA `(.L_x_56) ;  /* 0x00000000007c0947 */ /* 0x000fea0003800000 */
[----:B------:R-:W-:-:S05]  /*0c90*/  LOP3.LUT R9, R7, 0x7fffffff, RZ, 0xc0, !PT ;  /* 0x7fffffff07097812 */ /* 0x000fca00078ec0ff */
[----:B------:R-:W-:-:S05]  /*0ca0*/  VIADD R5, R9, 0xffffffff ;  /* 0xffffffff09057836 */ /* 0x000fca0000000000 */
[----:B------:R-:W-:-:S13]  /*0cb0*/  ISETP.GE.U32.AND P0, PT, R5, 0x7fefffff, PT ;  /* 0x7fefffff0500780c */ /* 0x000fda0003f06070 */
[----:B------:R-:W-:Y:S01]  /*0cc0*/  @P0 LOP3.LUT R13, R7, 0x7ff00000, RZ, 0x3c, !PT ;  /* 0x7ff00000070d0812 */ /* 0x000fe200078e3cff */
[----:B------:R-:W-:Y:S01]  /*0cd0*/  @P0 IMAD.MOV.U32 R12, RZ, RZ, RZ ;  /* 0x000000ffff0c0224 */ /* 0x000fe200078e00ff */
        /* <DEDUP_REMOVED lines=16> */
.L_x_58:
        /* <DEDUP_REMOVED lines=10> */
.L_x_56:
[----:B------:R-:W-:Y:S01]  /*0e80*/  LOP3.LUT R13, R7, 0x80000, RZ, 0xfc, !PT ;  /* 0x00080000070d7812 */ /* 0x000fe200078efcff */
[----:B------:R-:W-:-:S07]  /*0e90*/  IMAD.MOV.U32 R12, RZ, RZ, R6 ;  /* 0x000000ffff0c7224 */ /* 0x000fce00078e0006 */
.L_x_57:
[----:B------:R-:W-:Y:S05]  /*0ea0*/  BSYNC.RECONVERGENT B1 ;  /* 0x0000000000017941 */ /* 0x000fea0003800200 */
.L_x_55:
[----:B------:R-:W-:-:S04]  /*0eb0*/  MOV R9, 0x0 ;  /* 0x0000000000097802 */ /* 0x000fc80000000f00 */
[----:B------:R-:W-:Y:S05]  /*0ec0*/  RET.REL.NODEC R8 `(_Z25no_conflict_error_scaleskPiS_S_S_PdS0_iS0_) ;  /* 0xfffffff0084c7950 */ /* 0x000fea0003c3ffff */
.L_x_59:
        /* <DEDUP_REMOVED lines=11> */
.L_x_173:


//--------------------- .text._Z23optimized_error_scaleskPiS_S_S_PdS0_iS0_ --------------------------
	.section	.text._Z23optimized_error_scaleskPiS_S_S_PdS0_iS0_,"ax",@progbits
	.align	128
        .global         _Z23optimized_error_scaleskPiS_S_S_PdS0_iS0_
        .type           _Z23optimized_error_scaleskPiS_S_S_PdS0_iS0_,@function
        .size           _Z23optimized_error_scaleskPiS_S_S_PdS0_iS0_,(.L_x_174 - _Z23optimized_error_scaleskPiS_S_S_PdS0_iS0_)
        .other          _Z23optimized_error_scaleskPiS_S_S_PdS0_iS0_,@"STO_CUDA_ENTRY STV_DEFAULT"
_Z23optimized_error_scaleskPiS_S_S_PdS0_iS0_:
.text._Z23optimized_error_scaleskPiS_S_S_PdS0_iS0_:
        /* <DEDUP_REMOVED lines=22> */
[----:B------:R-:W-:Y:S01]  /*0160*/  IMAD.IADD R9, R2, 0x1, -R9 ;  /* 0x0000000102097824 */ /* 0x000fe200078e0a09 */
[----:B------:R-:W-:Y:S01]  /*0170*/  LOP3.LUT R6, R4, 0x7, RZ, 0xc0, !PT ;  /* 0x0000000704067812 */ /* 0x000fe200078ec0ff */
[----:B------:R-:W-:Y:S01]  /*0180*/  BSSY.RECONVERGENT B1, `(.L_x_62) ;  /* 0x000003a000017945 */ /* 0x000fe20003800200 */
[----:B------:R-:W-:Y:S01]  /*0190*/  HFMA2 R7, -RZ, RZ, 0, 0 ;  /* 0x00000000ff077431 */ /* 0x000fe200000001ff */
[----:B------:R-:W-:Y:S02]  /*01a0*/  CS2R R18, SRZ ;  /* 0x0000000000127805 */ /* 0x000fe4000001ff00 */
[----:B------:R-:W-:Y:S02]  /*01b0*/  ISETP.GT.U32.AND P1, PT, R9, -0x8, PT ;  /* 0xfffffff80900780c */ /* 0x000fe40003f24070 */
[----:B------:R-:W-:Y:S02]  /*01c0*/  CS2R R16, SRZ ;  /* 0x0000000000107805 */ /* 0x000fe4000001ff00 */
[----:B------:R-:W-:-:S09]  /*01d0*/  ISETP.NE.AND P0, PT, R6, RZ, PT ;  /* 0x000000ff0600720c */ /* 0x000fd20003f05270 */
[----:B0-----:R-:W-:Y:S05]  /*01e0*/  @P1 BRA `(.L_x_63) ;  /* 0x0000000000cc1947 */ /* 0x001fea0003800000 */
[----:B------:R-:W-:Y:S01]  /*01f0*/  LOP3.LUT R7, R4, 0x7ffffff8, RZ, 0xc0, !PT ;  /* 0x7ffffff804077812 */ /* 0x000fe200078ec0ff */
[----:B------:R-:W-:Y:S01]  /*0200*/  IMAD.MOV.U32 R5, RZ, RZ, R2 ;  /* 0x000000ffff057224 */ /* 0x000fe200078e0002 */
[----:B------:R-:W-:-:S03]  /*0210*/  CS2R R18, SRZ ;  /* 0x0000000000127805 */ /* 0x000fc6000001ff00 */
[----:B------:R-:W-:-:S07]  /*0220*/  IMAD.MOV R22, RZ, RZ, -R7 ;  /* 0x000000ffff167224 */ /* 0x000fce00078e0a07 */
.L_x_64:
[----:B------:R-:W0:Y:S08]  /*0230*/  LDC.64 R26, c[0x0][0x380] ;  /* 0x0000e000ff1a7b82 */ /* 0x000e300000000a00 */
[----:B------:R-:W1:Y:S01]  /*0240*/  LDC.64 R14, c[0x0][0x3a8] ;  /* 0x0000ea00ff0e7b82 */ /* 0x000e620000000a00 */
[----:B0-----:R-:W-:-:S05]  /*0250*/  IMAD.WIDE R26, R5, 0x4, R26 ;  /* 0x00000004051a7825 */ /* 0x001fca00078e021a */
[----:B------:R-:W1:Y:S04]  /*0260*/  LDG.E R9, desc[UR6][R26.64] ;  /* 0x000000061a097981 */ /* 0x000e68000c1e1900 */
[----:B------:R-:W2:Y:S04]  /*0270*/  LDG.E R29, desc[UR6][R26.64+0x4] ;  /* 0x000004061a1d7981 */ /* 0x000ea8000c1e1900 */
[----:B------:R-:W3:Y:S04]  /*0280*/  LDG.E R21, desc[UR6][R26.64+0x8] ;  /* 0x000008061a157981 */ /* 0x000ee8000c1e1900 */
[----:B------:R-:W4:Y:S01]  /*0290*/  LDG.E R23, desc[UR6][R26.64+0xc] ;  /* 0x00000c061a177981 */ /* 0x000f22000c1e1900 */
[----:B-1----:R-:W-:-:S06]  /*02a0*/  IMAD.WIDE R8, R9, 0x8, R14 ;  /* 0x0000000809087825 */ /* 0x002fcc00078e020e */
[----:B------:R-:W3:Y:S01]  /*02b0*/  LDG.E.64 R8, desc[UR6][R8.64] ;  /* 0x0000000608087981 */ /* 0x000ee2000c1e1b00 */
[----:B--2---:R-:W-:-:S05]  /*02c0*/  IMAD.WIDE R28, R29, 0x8, R14 ;  /* 0x000000081d1c7825 */ /* 0x004fca00078e020e */
[----:B------:R-:W2:Y:S04]  /*02d0*/  LDG.E.64 R24, desc[UR6][R28.64] ;  /* 0x000000061c187981 */ /* 0x000ea8000c1e1b00 */
[----:B------:R-:W4:Y:S01]  /*02e0*/  LDG.E R29, desc[UR6][R26.64+0x1c] ;  /* 0x00001c061a1d7981 */ /* 0x000f22000c1e1900 */
[----:B---3-5:R-:W-:Y:S02]  /*02f0*/  DFMA R16, R12, R8, R16 ;  /* 0x000000080c10722b */ /* 0x028fe40000000010 */
[----:B------:R-:W-:Y:S01]  /*0300*/  DADD R8, R8, R18 ;  /* 0x0000000008087229 */ /* 0x000fe20000000012 */
[----:B------:R-:W-:Y:S02]  /*0310*/  IMAD.WIDE R18, R21, 0x8, R14 ;  /* 0x0000000815127825 */ /* 0x000fe400078e020e */
[----:B------:R-:W3:Y:S04]  /*0320*/  LDG.E R21, desc[UR6][R26.64+0x10] ;  /* 0x000010061a157981 */ /* 0x000ee8000c1e1900 */
[----:B------:R-:W3:Y:S01]  /*0330*/  LDG.E.64 R18, desc[UR6][R18.64] ;  /* 0x0000000612127981 */ /* 0x000ee2000c1e1b00 */
[----:B--2---:R-:W-:-:S02]  /*0340*/  DFMA R16, R12, R24, R16 ;  /* 0x000000180c10722b */ /* 0x004fc40000000010 */
[----:B------:R-:W-:Y:S01]  /*0350*/  DADD R24, R8, R24 ;  /* 0x0000000008187229 */ /* 0x000fe20000000018 */
[--C-:B----4-:R-:W-:Y:S02]  /*0360*/  IMAD.WIDE R8, R23, 0x8, R14.reuse ;  /* 0x0000000817087825 */ /* 0x110fe400078e020e */
[----:B------:R-:W2:Y:S04]  /*0370*/  LDG.E R23, desc[UR6][R26.64+0x14] ;  /* 0x000014061a177981 */ /* 0x000ea8000c1e1900 */
[----:B------:R-:W4:Y:S01]  /*0380*/  LDG.E.64 R8, desc[UR6][R8.64] ;  /* 0x0000000608087981 */ /* 0x000f22000c1e1b00 */
[----:B---3--:R-:W-:Y:S02]  /*0390*/  DFMA R16, R12, R18, R16 ;  /* 0x000000120c10722b */ /* 0x008fe40000000010 */
[----:B------:R-:W-:Y:S01]  /*03a0*/  DADD R18, R24, R18 ;  /* 0x0000000018127229 */ /* 0x000fe20000000012 */
[----:B------:R-:W3:Y:S01]  /*03b0*/  LDG.E R25, desc[UR6][R26.64+0x18] ;  /* 0x000018061a197981 */ /* 0x000ee2000c1e1900 */
[----:B------:R-:W-:-:S06]  /*03c0*/  IMAD.WIDE R20, R21, 0x8, R14 ;  /* 0x0000000815147825 */ /* 0x000fcc00078e020e */
[----:B------:R-:W3:Y:S01]  /*03d0*/  LDG.E.64 R20, desc[UR6][R20.64] ;  /* 0x0000000614147981 */ /* 0x000ee2000c1e1b00 */
[----:B----4-:R-:W-:Y:S02]  /*03e0*/  DFMA R16, R12, R8, R16 ;  /* 0x000000080c10722b */ /* 0x010fe40000000010 */
[----:B------:R-:W-:Y:S01]  /*03f0*/  DADD R18, R18, R8 ;  /* 0x0000000012127229 */ /* 0x000fe20000000008 */
[----:B--2---:R-:W-:-:S06]  /*0400*/  IMAD.WIDE R8, R23, 0x8, R14 ;  /* 0x0000000817087825 */ /* 0x004fcc00078e020e */
[----:B------:R-:W2:Y:S01]  /*0410*/  LDG.E.64 R8, desc[UR6][R8.64] ;  /* 0x0000000608087981 */ /* 0x000ea2000c1e1b00 */
[----:B---3--:R-:W-:-:S04]  /*0420*/  IMAD.WIDE R24, R25, 0x8, R14 ;  /* 0x0000000819187825 */ /* 0x008fc800078e020e */
[----:B------:R-:W-:Y:S02]  /*0430*/  IMAD.WIDE R14, R29, 0x8, R14 ;  /* 0x000000081d0e7825 */ /* 0x000fe400078e020e */
[----:B------:R-:W3:Y:S04]  /*0440*/  LDG.E.64 R24, desc[UR6][R24.64] ;  /* 0x0000000618187981 */ /* 0x000ee8000c1e1b00 */
[----:B------:R-:W4:Y:S01]  /*0450*/  LDG.E.64 R14, desc[UR6][R14.64] ;  /* 0x000000060e0e7981 */ /* 0x000f22000c1e1b00 */
[----:B------:R-:W-:Y:S02]  /*0460*/  DFMA R16, R12, R20, R16 ;  /* 0x000000140c10722b */ /* 0x000fe40000000010 */
[----:B------:R-:W-:Y:S01]  /*0470*/  DADD R18, R18, R20 ;  /* 0x0000000012127229 */ /* 0x000fe20000000014 */
[----:B------:R-:W-:-:S05]  /*0480*/  IADD3 R22, PT, PT, R22, 0x8, RZ ;  /* 0x0000000816167810 */ /* 0x000fca0007ffe0ff */
[----:B--2---:R-:W-:Y:S02]  /*0490*/  DFMA R16, R12, R8, R16 ;  /* 0x000000080c10722b */ /* 0x004fe40000000010 */
[----:B------:R-:W-:Y:S01]  /*04a0*/  DADD R18, R18, R8 ;  /* 0x0000000012127229 */ /* 0x000fe20000000008 */
[----:B------:R-:W-:Y:S01]  /*04b0*/  ISETP.NE.AND P1, PT, R22, RZ, PT ;  /* 0x000000ff1600720c */ /* 0x000fe20003f25270 */
[----:B------:R-:W-:-:S04]  /*04c0*/  VIADD R5, R5, 0x8 ;  /* 0x0000000805057836 */ /* 0x000fc80000000000 */
[----:B---3--:R-:W-:Y:S02]  /*04d0*/  DFMA R16, R12, R24, R16 ;  /* 0x000000180c10722b */ /* 0x008fe40000000010 */
[----:B------:R-:W-:-:S06]  /*04e0*/  DADD R18, R18, R24 ;  /* 0x0000000012127229 */ /* 0x000fcc0000000018 */
[----:B----4-:R-:W-:Y:S02]  /*04f0*/  DFMA R16, R12, R14, R16 ;  /* 0x0000000e0c10722b */ /* 0x010fe40000000010 */
[----:B------:R-:W-:Y:S01]  /*0500*/  DADD R18, R18, R14 ;  /* 0x0000000012127229 */ /* 0x000fe2000000000e */
[----:B------:R-:W-:Y:S10]  /*0510*/  @P1 BRA `(.L_x_64) ;  /* 0xfffffffc00441947 */ /* 0x000ff4000383ffff */
.L_x_63:
[----:B------:R-:W-:Y:S05]  /*0520*/  BSYNC.RECONVERGENT B1 ;  /* 0x0000000000017941 */ /* 0x000fea0003800200 */
.L_x_62:
        /* <DEDUP_REMOVED lines=21> */
[----:B------:R-:W4:Y:S01]  /*0680*/  LDG.E.64 R20, desc[UR6][R20.64] ;  /* 0x0000000614147981 */ /* 0x000f22000c1e1b00 */
[----:B------:R-:W-:Y:S01]  /*0690*/  IADD3 R7, PT, PT, R7, 0x4, RZ ;  /* 0x0000000407077810 */ /* 0x000fe20007ffe0ff */
[----:B--2--5:R-:W-:-:S02]  /*06a0*/  DFMA R16, R12, R14, R16 ;  /* 0x0000000e0c10722b */ /* 0x024fc40000000010 */
[----:B------:R-:W-:-:S06]  /*06b0*/  DADD R18, R18, R14 ;  /* 0x0000000012127229 */ /* 0x000fcc000000000e */
[----:B---3--:R-:W-:Y:S02]  /*06c0*/  DFMA R16, R12, R8, R16 ;  /* 0x000000080c10722b */ /* 0x008fe40000000010 */
[----:B------:R-:W-:-:S06]  /*06d0*/  DADD R18, R18, R8 ;  /* 0x0000000012127229 */ /* 0x000fcc0000000008 */
[----:B----4-:R-:W-:Y:S02]  /*06e0*/  DFMA R16, R12, R22, R16 ;  /* 0x000000160c10722b */ /* 0x010fe40000000010 */
[----:B------:R-:W-:-:S06]  /*06f0*/  DADD R18, R18, R22 ;  /* 0x0000000012127229 */ /* 0x000fcc0000000016 */
[----:B------:R-:W-:Y:S02]  /*0700*/  DFMA R16, R12, R20, R16 ;  /* 0x000000140c10722b */ /* 0x000fe40000000010 */
[----:B------:R-:W-:-:S11]  /*0710*/  DADD R18, R18, R20 ;  /* 0x0000000012127229 */ /* 0x000fd60000000014 */
.L_x_66:
[----:B------:R-:W-:Y:S05]  /*0720*/  BSYNC.RECONVERGENT B1 ;  /* 0x0000000000017941 */ /* 0x000fea0003800200 */
.L_x_65:
[----:B------:R-:W-:Y:S05]  /*0730*/  @!P1 BRA `(.L_x_61) ;  /* 0x00000000006c9947 */ /* 0x000fea0003800000 */
[----:B------:R-:W-:Y:S02]  /*0740*/  ISETP.NE.AND P0, PT, R5, 0x1, PT ;  /* 0x000000010500780c */ /* 0x000fe40003f05270 */
[----:B------:R-:W-:-:S04]  /*0750*/  LOP3.LUT R4, R4, 0x1, RZ, 0xc0, !PT ;  /* 0x0000000104047812 */ /* 0x000fc800078ec0ff */
[----:B------:R-:W-:-:S07]  /*0760*/  ISETP.NE.U32.AND P1, PT, R4, 0x1, PT ;  /* 0x000000010400780c */ /* 0x000fce0003f25070 */
[----:B------:R-:W0:Y:S01]  /*0770*/  @P0 LDC.64 R8, c[0x0][0x380] ;  /* 0x0000e000ff080b82 */ /* 0x000e220000000a00 */
[----:B------:R-:W-:-:S07]  /*0780*/  @P0 IMAD.IADD R15, R2, 0x1, R7 ;  /* 0x00000001020f0824 */ /* 0x000fce00078e0207 */
[----:B------:R-:W1:Y:S01]  /*0790*/  @!P1 LDC.64 R4, c[0x0][0x380] ;  /* 0x0000e000ff049b82 */ /* 0x000e620000000a00 */
[----:B------:R-:W-:-:S07]  /*07a0*/  @P0 VIADD R7, R7, 0x2 ;  /* 0x0000000207070836 */ /* 0x000fce0000000000 */
[----:B------:R-:W2:Y:S01]  /*07b0*/  @P0 LDC.64 R20, c[0x0][0x3a8] ;  /* 0x0000ea00ff140b82 */ /* 0x000ea20000000a00 */
[----:B0-----:R-:W-:-:S05]  /*07c0*/  @P0 IMAD.WIDE R14, R15, 0x4, R8 ;  /* 0x000000040f0e0825 */ /* 0x001fca00078e0208 */
[----:B------:R-:W2:Y:S01]  /*07d0*/  @P0 LDG.E R23, desc[UR6][R14.64] ;  /* 0x000000060e170981 */ /* 0x000ea2000c1e1900 */
[----:B------:R-:W-:Y:S02]  /*07e0*/  @!P1 IADD3 R9, PT, PT, R2, R7, RZ ;  /* 0x0000000702099210 */ /* 0x000fe40007ffe0ff */
[----:B------:R-:W0:Y:S01]  /*07f0*/  @!P1 LDC.64 R6, c[0x0][0x3a8] ;  /* 0x0000ea00ff069b82 */ /* 0x000e220000000a00 */
[----:B------:R-:W3:Y:S02]  /*0800*/  @P0 LDG.E R25, desc[UR6][R14.64+0x4] ;  /* 0x000004060e190981 */ /* 0x000ee4000c1e1900 */
[----:B-1----:R-:W-:-:S06]  /*0810*/  @!P1 IMAD.WIDE R8, R9, 0x4, R4 ;  /* 0x0000000409089825 */ /* 0x002fcc00078e0204 */
        /* <DEDUP_REMOVED lines=13> */
.L_x_61:
[----:B------:R-:W-:Y:S05]  /*08f0*/  BSYNC.RECONVERGENT B0 ;  /* 0x0000000000007941 */ /* 0x000fea0003800200 */
.L_x_60:
        /* <DEDUP_REMOVED lines=11> */
[----:B-----5:R-:W-:-:S07]  /*09b0*/  LEA R13, R3, UR4, 0x3 ;  /* 0x00000004030d7c11 */ /* 0x020fce000f8e18ff */
[----:B------:R-:W-:Y:S01]  /*09c0*/  DFMA R6, R4, R6, R4 ;  /* 0x000000060406722b */ /* 0x000fe20000000004 */
[----:B------:R0:W-:Y:S07]  /*09d0*/  STS.64 [R13], R16 ;  /* 0x000000100d007388 */ /* 0x0001ee0000000a00 */
[----:B------:R-:W-:-:S08]  /*09e0*/  DFMA R8, R6, -R18, 1 ;  /* 0x3ff000000608742b */ /* 0x000fd00000000812 */
[----:B------:R-:W-:Y:S01]  /*09f0*/  DFMA R6, R6, R8, R6 ;  /* 0x000000080606722b */ /* 0x000fe20000000006 */
[----:B0-----:R-:W-:Y:S10]  /*0a00*/  @P0 BRA `(.L_x_68) ;  /* 0x0000000000180947 */ /* 0x001ff40003800000 */
[----:B------:R-:W-:Y:S01]  /*0a10*/  LOP3.LUT R2, R19, 0x7fffffff, RZ, 0xc0, !PT ;  /* 0x7fffffff13027812 */ /* 0x000fe200078ec0ff */
[----:B------:R-:W-:Y:S01]  /*0a20*/  IMAD.MOV.U32 R4, RZ, RZ, R18 ;  /* 0x000000ffff047224 */ /* 0x000fe200078e0012 */
[----:B------:R-:W-:-:S03]  /*0a30*/  MOV R5, R19 ;  /* 0x0000001300057202 */ /* 0x000fc60000000f00 */
[----:B------:R-:W-:Y:S01]  /*0a40*/  VIADD R8, R2, 0xfff00000 ;  /* 0xfff0000002087836 */ /* 0x000fe20000000000 */
[----:B------:R-:W-:-:S07]  /*0a50*/  MOV R2, 0xa70 ;  /* 0x00000a7000027802 */ /* 0x000fce0000000f00 */
[----:B------:R-:W-:Y:S05]  /*0a60*/  CALL.REL.NOINC `($__internal_2_$__cuda_sm20_dblrcp_rn_slowpath_v3) ;  /* 0x0000000000887944 */ /* 0x000fea0003c00000 */
.L_x_68:
[----:B------:R-:W-:Y:S05]  /*0a70*/  BSYNC.RECONVERGENT B0 ;  /* 0x0000000000007941 */ /* 0x000fea0003800200 */
.L_x_67:
[----:B------:R0:W-:Y:S01]  /*0a80*/  STG.E.64 desc[UR6][R10.64], R6 ;  /* 0x000000060a007986 */ /* 0x0001e2000c101b06 */
[----:B------:R-:W-:Y:S01]  /*0a90*/  UISETP.GE.U32.AND UP0, UPT, UR8, 0x2, UPT ;  /* 0x000000020800788c */ /* 0x000fe2000bf06070 */
[----:B------:R-:W-:Y:S08]  /*0aa0*/  BAR.SYNC.DEFER_BLOCKING 0x0 ;  /* 0x0000000000007b1d */ /* 0x000ff00000010000 */
[----:B------:R-:W-:Y:S05]  /*0ab0*/  BRA.U !UP0, `(.L_x_69) ;  /* 0x00000001084c7547 */ /* 0x000fea000b800000 */
[----:B------:R-:W-:-:S07]  /*0ac0*/  IMAD.MOV.U32 R2, RZ, RZ, 0x1 ;  /* 0x00000001ff027424 */ /* 0x000fce00078e00ff */
.L_x_72:
[----:B------:R-:W-:Y:S01]  /*0ad0*/  SHF.L.U32 R8, R2, 0x1, RZ ;  /* 0x0000000102087819 */ /* 0x000fe200000006ff */
[----:B------:R-:W-:Y:S04]  /*0ae0*/  BSSY.RECONVERGENT B0, `(.L_x_70) ;  /* 0x000000c000007945 */ /* 0x000fe80003800200 */
[----:B-1----:R-:W-:-:S05]  /*0af0*/  IMAD R9, R8, R3, RZ ;  /* 0x0000000308097224 */ /* 0x002fca00078e02ff */
[----:B------:R-:W-:-:S13]  /*0b00*/  ISETP.GE.U32.AND P0, PT, R9, UR8, PT ;  /* 0x0000000809007c0c */ /* 0x000fda000bf06070 */
[----:B------:R-:W-:Y:S05]  /*0b10*/  @P0 BRA `(.L_x_71) ;  /* 0x0000000000200947 */ /* 0x000fea0003800000 */
[----:B------:R-:W-:-:S05]  /*0b20*/  LEA R9, R9, UR4, 0x3 ;  /* 0x0000000409097c11 */ /* 0x000fca000f8e18ff */
[----:B0-----:R-:W-:Y:S01]  /*0b30*/  IMAD R6, R2, 0x8, R9 ;  /* 0x0000000802067824 */ /* 0x001fe200078e0209 */
[----:B------:R-:W-:Y:S05]  /*0b40*/  LDS.64 R4, [R9] ;  /* 0x0000000009047984 */ /* 0x000fea0000000a00 */
[----:B------:R-:W0:Y:S02]  /*0b50*/  LDS.64 R6, [R6] ;  /* 0x0000000006067984 */ /* 0x000e240000000a00 */
[----:B0-----:R-:W-:-:S06]  /*0b60*/  DSETP.GE.AND P0, PT, R4, R6, PT ;  /* 0x000000060400722a */ /* 0x001fcc0003f06000 */
[----:B------:R-:W-:Y:S02]  /*0b70*/  FSEL R4, R4, R6, P0 ;  /* 0x0000000604047208 */ /* 0x000fe40000000000 */
[----:B------:R-:W-:-:S05]  /*0b80*/  FSEL R5, R5, R7, P0 ;  /* 0x0000000705057208 */ /* 0x000fca0000000000 */
[----:B------:R1:W-:Y:S02]  /*0b90*/  STS.64 [R9], R4 ;  /* 0x0000000409007388 */ /* 0x0003e40000000a00 */
.L_x_71:
[----:B------:R-:W-:Y:S05]  /*0ba0*/  BSYNC.RECONVERGENT B0 ;  /* 0x0000000000007941 */ /* 0x000fea0003800200 */
.L_x_70:
[----:B------:R-:W-:Y:S01]  /*0bb0*/  BAR.SYNC.DEFER_BLOCKING 0x0 ;  /* 0x0000000000007b1d */ /* 0x000fe20000010000 */
[----:B------:R-:W-:Y:S02]  /*0bc0*/  ISETP.GE.U32.AND P0, PT, R8, UR8, PT ;  /* 0x0000000808007c0c */ /* 0x000fe4000bf06070 */
[----:B------:R-:W-:-:S11]  /*0bd0*/  MOV R2, R8 ;  /* 0x0000000800027202 */ /* 0x000fd60000000f00 */
[----:B------:R-:W-:Y:S05]  /*0be0*/  @!P0 BRA `(.L_x_72) ;  /* 0xfffffffc00b88947 */ /* 0x000fea000383ffff */
.L_x_69:
[----:B------:R-:W-:-:S13]  /*0bf0*/  ISETP.NE.AND P0, PT, R3, RZ, PT ;  /* 0x000000ff0300720c */ /* 0x000fda0003f05270 */
        /* <DEDUP_REMOVED lines=9> */
        .weak           $__internal_2_$__cuda_sm20_dblrcp_rn_slowpath_v3
        .type           $__internal_2_$__cuda_sm20_dblrcp_rn_slowpath_v3,@function
        .size           $__internal_2_$__cuda_sm20_dblrcp_rn_slowpath_v3,(.L_x_174 - $__internal_2_$__cuda_sm20_dblrcp_rn_slowpath_v3)
$__internal_2_$__cuda_sm20_dblrcp_rn_slowpath_v3:
[----:B------:R-:W-:Y:S01]  /*0c90*/  DSETP.GTU.AND P0, PT, |R4|, +INF , PT ;  /* 0x7ff000000400742a */ /* 0x000fe20003f0c200 */
[----:B------:R-:W-:-:S13]  /*0ca0*/  BSSY.RECONVERGENT B1, `(.L_x_73) ;  /* 0x0000023000017945 */ /* 0x000fda0003800200 */
[----:B------:R-:W-:Y:S05]  /*0cb0*/  @P0 BRA `(.L_x_74) ;  /* 0x00000000007c0947 */ /* 0x000fea0003800000 */
[----:B------:R-:W-:-:S05]  /*0cc0*/  LOP3.LUT R9, R5, 0x7fffffff, RZ, 0xc0, !PT ;  /* 0x7fffffff05097812 */ /* 0x000fca00078ec0ff */
[----:B------:R-:W-:-:S05]  /*0cd0*/  VIADD R6, R9, 0xffffffff ;  /* 0xffffffff09067836 */ /* 0x000fca0000000000 */
[----:B------:R-:W-:-:S13]  /*0ce0*/  ISETP.GE.U32.AND P0, PT, R6, 0x7fefffff, PT ;  /* 0x7fefffff0600780c */ /* 0x000fda0003f06070 */
[----:B------:R-:W-:Y:S02]  /*0cf0*/  @P0 LOP3.LUT R7, R5, 0x7ff00000, RZ, 0x3c, !PT ;  /* 0x7ff0000005070812 */ /* 0x000fe400078e3cff */
[----:B------:R-:W-:Y:S01]  /*0d00*/  @P0 MOV R6, RZ ;  /* 0x000000ff00060202 */ /* 0x000fe20000000f00 */
[----:B------:R-:W-:Y:S06]  /*0d10*/  @P0 BRA `(.L_x_75) ;  /* 0x00000000006c0947 */ /* 0x000fec0003800000 */
[----:B------:R-:W-:-:S13]  /*0d20*/  ISETP.GE.U32.AND P0, PT, R9, 0x1000001, PT ;  /* 0x010000010900780c */ /* 0x000fda0003f06070 */
[----:B------:R-:W-:Y:S05]  /*0d30*/  @!P0 BRA `(.L_x_76) ;  /* 0x0000000000348947 */ /* 0x000fea0003800000 */
[----:B------:R-:W-:Y:S01]  /*0d40*/  VIADD R7, R5, 0xc0200000 ;  /* 0xc020000005077836 */ /* 0x000fe20000000000 */
[----:B------:R-:W-:-:S03]  /*0d50*/  MOV R6, R4 ;  /* 0x0000000400067202 */ /* 0x000fc60000000f00 */
        /* <DEDUP_REMOVED lines=11> */
.L_x_76:
[----:B------:R-:W-:Y:S01]  /*0e10*/  DMUL R4, R4, 8.11296384146066816958e+31 ;  /* 0x4690000004047828 */ /* 0x000fe20000000000 */
[----:B------:R-:W-:-:S05]  /*0e20*/  IMAD.MOV.U32 R6, RZ, RZ, R8 ;  /* 0x000000ffff067224 */ /* 0x000fca00078e0008 */
        /* <DEDUP_REMOVED lines=8> */
.L_x_74:
[----:B------:R-:W-:Y:S02]  /*0eb0*/  LOP3.LUT R7, R5, 0x80000, RZ, 0xfc, !PT ;  /* 0x0008000005077812 */ /* 0x000fe400078efcff */
[----:B------:R-:W-:-:S07]  /*0ec0*/  MOV R6, R4 ;  /* 0x0000000400067202 */ /* 0x000fce0000000f00 */
.L_x_75:
[----:B------:R-:W-:Y:S05]  /*0ed0*/  BSYNC.RECONVERGENT B1 ;  /* 0x0000000000017941 */ /* 0x000fea0003800200 */
.L_x_73:
[----:B------:R-:W-:Y:S01]  /*0ee0*/  IMAD.MOV.U32 R4, RZ, RZ, R2 ;  /* 0x000000ffff047224 */ /* 0x000fe200078e0002 */
[----:B------:R-:W-:-:S04]  /*0ef0*/  MOV R5, 0x0 ;  /* 0x0000000000057802 */ /* 0x000fc80000000f00 */
[----:B------:R-:W-:Y:S05]  /*0f00*/  RET.REL.NODEC R4 `(_Z23optimized_error_scaleskPiS_S_S_PdS0_iS0_) ;  /* 0xfffffff0043c7950 */ /* 0x000fea0003c3ffff */
.L_x_77:
        /* <DEDUP_REMOVED lines=15> */
.L_x_174:


//--------------------- .text._Z27non_optimized_error_scaleskPiS_S_S_PdS0_iS0_ --------------------------
	.section	.text._Z27non_optimized_error_scaleskPiS_S_S_PdS0_iS0_,"ax",@progbits
	.align	128
        .global         _Z27non_optimized_error_scaleskPiS_S_S_PdS0_iS0_
        .type           _Z27non_optimized_error_scaleskPiS_S_S_PdS0_iS0_,@function
        .size           _Z27non_optimized_error_scaleskPiS_S_S_PdS0_iS0_,(.L_x_185 - _Z27non_optimized_error_scaleskPiS_S_S_PdS0_iS0_)
        .other          _Z27non_optimized_error_scaleskPiS_S_S_PdS0_iS0_,@"STO_CUDA_ENTRY STV_DEFAULT"
_Z27non_optimized_error_scaleskPiS_S_S_PdS0_iS0_:
.text._Z27non_optimized_error_scaleskPiS_S_S_PdS0_iS0_:
        /* <DEDUP_REMOVED lines=18> */
[----:B------:R-:W0:Y:S02]  /*0120*/  LDC.64 R8, c[0x0][0x3a0] ;  /* 0x0000e800ff087b82 */ /* 0x000e240000000a00 */
[----:B0-----:R-:W-:-:S06]  /*0130*/  IMAD.WIDE R8, R5, 0x8, R8 ;  /* 0x0000000805087825 */ /* 0x001fcc00078e0208 */
[----:B------:R-:W5:Y:S01]  /*0140*/  LDG.E.64 R8, desc[UR6][R8.64] ;  /* 0x0000000608087981 */ /* 0x000f62000c1e1b00 */
        /* <DEDUP_REMOVED lines=15> */
.L_x_82:
[----:B------:R-:W-:Y:S01]  /*0240*/  IMAD.WIDE R28, R5, 0x4, R10 ;  /* 0x00000004051c7825 */ /* 0x000fe200078e020a */
[----:B------:R-:W0:Y:S04]  /*0250*/  LDC.64 R12, c[0x0][0x3a8] ;  /* 0x0000ea00ff0c7b82 */ /* 0x000e280000000a00 */
[----:B------:R-:W0:Y:S04]  /*0260*/  LDG.E R17, desc[UR6][R28.64+-0x20] ;  /* 0xffffe0061c117981 */ /* 0x000e28000c1e1900 */
[----:B------:R-:W2:Y:S04]  /*0270*/  LDG.E R25, desc[UR6][R28.64+-0x1c] ;  /* 0xffffe4061c197981 */ /* 0x000ea8000c1e1900 */
[----:B------:R-:W3:Y:S04]  /*0280*/  LDG.E R19, desc[UR6][R28.64+-0x18] ;  /* 0xffffe8061c137981 */ /* 0x000ee8000c1e1900 */
[----:B------:R-:W4:Y:S04]  /*0290*/  LDG.E R27, desc[UR6][R28.64+-0x14] ;  /* 0xffffec061c1b7981 */ /* 0x000f28000c1e1900 */
[----:B------:R-:W4:Y:S01]  /*02a0*/  LDG.E R23, desc[UR6][R28.64+-0xc] ;  /* 0xfffff4061c177981 */ /* 0x000f22000c1e1900 */
[----:B0-----:R-:W-:-:S06]  /*02b0*/  IMAD.WIDE R16, R17, 0x8, R12 ;  /* 0x0000000811107825 */ /* 0x001fcc00078e020c */
[----:B------:R-:W4:Y:S01]  /*02c0*/  LDG.E.64 R16, desc[UR6][R16.64] ;  /* 0x0000000610107981 */ /* 0x000f22000c1e1b00 */
[----:B--2---:R-:W-:-:S05]  /*02d0*/  IMAD.WIDE R24, R25, 0x8, R12 ;  /* 0x0000000819187825 */ /* 0x004fca00078e020c */
[----:B------:R-:W2:Y:S01]  /*02e0*/  LDG.E.64 R14, desc[UR6][R24.64] ;  /* 0x00000006180e7981 */ /* 0x000ea2000c1e1b00 */
[----:B---3--:R-:W-:-:S06]  /*02f0*/  IMAD.WIDE R18, R19, 0x8, R12 ;  /* 0x0000000813127825 */ /* 0x008fcc00078e020c */
[----:B------:R-:W3:Y:S04]  /*0300*/  LDG.E.64 R18, desc[UR6][R18.64] ;  /* 0x0000000612127981 */ /* 0x000ee8000c1e1b00 */
[----:B------:R-:W3:Y:S01]  /*0310*/  LDG.E R25, desc[UR6][R28.64+-0x10] ;  /* 0xfffff0061c197981 */ /* 0x000ee2000c1e1900 */
[----:B----4-:R-:W-:Y:S01]  /*0320*/  IMAD.WIDE R26, R27, 0x8, R12 ;  /* 0x000000081b1a7825 */ /* 0x010fe200078e020c */
[----:B-----5:R-:W-:-:S04]  /*0330*/  DFMA R16, R8, R16, R20 ;  /* 0x000000100810722b */ /* 0x020fc80000000014 */
[----:B------:R-:W4:Y:S04]  /*0340*/  LDG.E.64 R20, desc[UR6][R26.64] ;  /* 0x000000061a147981 */ /* 0x000f28000c1e1b00 */
[C---:B--2---:R-:W-:Y:S02]  /*0350*/  DFMA R14, R8.reuse, R14, R16 ;  /* 0x0000000e080e722b */ /* 0x044fe40000000010 */
[----:B------:R-:W2:Y:S04]  /*0360*/  LDG.E R17, desc[UR6][R28.64+-0x8] ;  /* 0xfffff8061c117981 */ /* 0x000ea8000c1e1900 */
[----:B------:R-:W2:Y:S02]  /*0370*/  LDG.E R27, desc[UR6][R28.64] ;  /* 0x000000061c1b7981 */ /* 0x000ea4000c1e1900 */
[----:B---3--:R-:W-:Y:S01]  /*0380*/  DFMA R18, R8, R18, R14 ;  /* 0x000000120812722b */ /* 0x008fe2000000000e */
[----:B------:R-:W-:-:S02]  /*0390*/  IMAD.WIDE R14, R25, 0x8, R12 ;  /* 0x00000008190e7825 */ /* 0x000fc400078e020c */
[----:B------:R-:W3:Y:S04]  /*03a0*/  LDG.E R25, desc[UR6][R28.64+-0x4] ;  /* 0xfffffc061c197981 */ /* 0x000ee8000c1e1900 */
[----:B------:R-:W3:Y:S01]  /*03b0*/  LDG.E.64 R14, desc[UR6][R14.64] ;  /* 0x000000060e0e7981 */ /* 0x000ee2000c1e1b00 */
[----:B----4-:R-:W-:Y:S01]  /*03c0*/  DFMA R20, R8, R20, R18 ;  /* 0x000000140814722b */ /* 0x010fe20000000012 */
[--C-:B------:R-:W-:Y:S02]  /*03d0*/  IMAD.WIDE R18, R23, 0x8, R12.reuse ;  /* 0x0000000817127825 */ /* 0x100fe400078e020c */
[----:B------:R-:W4:Y:S04]  /*03e0*/  LDG.E R23, desc[UR6][R28.64+0x8] ;  /* 0x000008061c177981 */ /* 0x000f28000c1e1900 */
[----:B------:R-:W4:Y:S01]  /*03f0*/  LDG.E.64 R18, desc[UR6][R18.64] ;  /* 0x0000000612127981 */ /* 0x000f22000c1e1b00 */
[----:B--2---:R-:W-:-:S06]  /*0400*/  IMAD.WIDE R16, R17, 0x8, R12 ;  /* 0x0000000811107825 */ /* 0x004fcc00078e020c */
[----:B------:R-:W2:Y:S01]  /*0410*/  LDG.E.64 R16, desc[UR6][R16.64] ;  /* 0x0000000610107981 */ /* 0x000ea2000c1e1b00 */
[----:B---3--:R-:W-:-:S03]  /*0420*/  DFMA R14, R8, R14, R20 ;  /* 0x0000000e080e722b */ /* 0x008fc60000000014 */
[----:B------:R-:W3:Y:S01]  /*0430*/  LDG.E R21, desc[UR6][R28.64+0x4] ;  /* 0x000004061c157981 */ /* 0x000ee2000c1e1900 */
[----:B------:R-:W-:-:S03]  /*0440*/  IMAD.WIDE R24, R25, 0x8, R12 ;  /* 0x0000000819187825 */ /* 0x000fc600078e020c */
[----:B------:R-:W3:Y:S04]  /*0450*/  LDG.E R20, desc[UR6][R28.64+0xc] ;  /* 0x00000c061c147981 */ /* 0x000ee8000c1e1900 */
[----:B------:R-:W3:Y:S01]  /*0460*/  LDG.E.64 R24, desc[UR6][R24.64] ;  /* 0x0000000618187981 */ /* 0x000ee2000c1e1b00 */
[----:B------:R-:W-:Y:S01]  /*0470*/  IMAD.WIDE R26, R27, 0x8, R12 ;  /* 0x000000081b1a7825 */ /* 0x000fe200078e020c */
[----:B----4-:R-:W-:-:S04]  /*0480*/  DFMA R18, R8, R18, R14 ;  /* 0x000000120812722b */ /* 0x010fc8000000000e */
[----:B------:R-:W4:Y:S04]  /*0490*/  LDG.E.64 R14, desc[UR6][R26.64] ;  /* 0x000000061a0e7981 */ /* 0x000f28000c1e1b00 */
[----:B--2---:R-:W-:Y:S01]  /*04a0*/  DFMA R16, R8, R16, R18 ;  /* 0x000000100810722b */ /* 0x004fe20000000012 */
[----:B------:R-:W2:Y:S01]  /*04b0*/  LDG.E R27, desc[UR6][R28.64+0x1c] ;  /* 0x00001c061c1b7981 */ /* 0x000ea2000c1e1900 */
[----:B---3--:R-:W-:-:S03]  /*04c0*/  IMAD.WIDE R18, R21, 0x8, R12 ;  /* 0x0000000815127825 */ /* 0x008fc600078e020c */
[----:B------:R-:W3:Y:S04]  /*04d0*/  LDG.E R21, desc[UR6][R28.64+0x10] ;  /* 0x000010061c157981 */ /* 0x000ee8000c1e1900 */
[----:B------:R-:W2:Y:S01]  /*04e0*/  LDG.E.64 R18, desc[UR6][R18.64] ;  /* 0x0000000612127981 */ /* 0x000ea2000c1e1b00 */
[C---:B------:R-:W-:Y:S01]  /*04f0*/  DFMA R24, R8.reuse, R24, R16 ;  /* 0x000000180818722b */ /* 0x040fe20000000010 */
[----:B------:R-:W-:Y:S02]  /*0500*/  IMAD.WIDE R16, R23, 0x8, R12 ;  /* 0x0000000817107825 */ /* 0x000fe400078e020c */
[----:B------:R-:W3:Y:S04]  /*0510*/  LDG.E R23, desc[UR6][R28.64+0x14] ;  /* 0x000014061c177981 */ /* 0x000ee8000c1e1900 */
[----:B------:R-:W3:Y:S01]  /*0520*/  LDG.E.64 R16, desc[UR6][R16.64] ;  /* 0x0000000610107981 */ /* 0x000ee2000c1e1b00 */
[----:B----4-:R-:W-:-:S03]  /*0530*/  DFMA R14, R8, R14, R24 ;  /* 0x0000000e080e722b */ /* 0x010fc60000000018 */
[----:B------:R-:W4:Y:S05]  /*0540*/  LDG.E R25, desc[UR6][R28.64+0x18] ;  /* 0x000018061c197981 */ /* 0x000f2a000c1e1900 */
[----:B--2---:R-:W-:Y:S01]  /*0550*/  DFMA R18, R8, R18, R14 ;  /* 0x000000120812722b */ /* 0x004fe2000000000e */
[----:B------:R-:W-:-:S04]  /*0560*/  IMAD.WIDE R14, R20, 0x8, R12 ;  /* 0x00000008140e7825 */ /* 0x000fc800078e020c */
[----:B---3--:R-:W-:Y:S02]  /*0570*/  IMAD.WIDE R20, R21, 0x8, R12 ;  /* 0x0000000815147825 */ /* 0x008fe400078e020c */
[----:B------:R-:W2:Y:S01]  /*0580*/  LDG.E.64 R14, desc[UR6][R14.64] ;  /* 0x000000060e0e7981 */ /* 0x000ea2000c1e1b00 */
[----:B------:R-:W-:-:S03]  /*0590*/  DFMA R18, R8, R16, R18 ;  /* 0x000000100812722b */ /* 0x000fc60000000012 */
[----:B------:R-:W3:Y:S01]  /*05a0*/  LDG.E.64 R20, desc[UR6][R20.64] ;  /* 0x0000000614147981 */ /* 0x000ee2000c1e1b00 */
[----:B------:R-:W-:-:S06]  /*05b0*/  IMAD.WIDE R16, R23, 0x8, R12 ;  /* 0x0000000817107825 */ /* 0x000fcc00078e020c */
[----:B------:R-:W3:Y:S01]  /*05c0*/  LDG.E.64 R16, desc[UR6][R16.64] ;  /* 0x0000000610107981 */ /* 0x000ee2000c1e1b00 */
[----:B----4-:R-:W-:-:S04]  /*05d0*/  IMAD.WIDE R24, R25, 0x8, R12 ;  /* 0x0000000819187825 */ /* 0x010fc800078e020c */
[----:B------:R-:W-:Y:S02]  /*05e0*/  IMAD.WIDE R12, R27, 0x8, R12 ;  /* 0x000000081b0c7825 */ /* 0x000fe400078e020c */
[----:B------:R-:W4:Y:S04]  /*05f0*/  LDG.E.64 R24, desc[UR6][R24.64] ;  /* 0x0000000618187981 */ /* 0x000f28000c1e1b00 */
[----:B------:R-:W4:Y:S01]  /*0600*/  LDG.E.64 R12, desc[UR6][R12.64] ;  /* 0x000000060c0c7981 */ /* 0x000f22000c1e1b00 */
[----:B------:R-:W-:Y:S01]  /*0610*/  IADD3 R22, PT, PT, R22, 0x10, RZ ;  /* 0x0000001016167810 */ /* 0x000fe20007ffe0ff */
[----:B--2---:R-:W-:-:S08]  /*0620*/  DFMA R18, R8, R14, R18 ;  /* 0x0000000e0812722b */ /* 0x004fd00000000012 */
[----:B---3--:R-:W-:Y:S01]  /*0630*/  DFMA R18, R8, R20, R18 ;  /* 0x000000140812722b */ /* 0x008fe20000000012 */
[----:B------:R-:W-:-:S07]  /*0640*/  ISETP.NE.AND P1, PT, R22, RZ, PT ;  /* 0x000000ff1600720c */ /* 0x000fce0003f25270 */
[----:B------:R-:W-:Y:S01]  /*0650*/  DFMA R18, R8, R16, R18 ;  /* 0x000000100812722b */ /* 0x000fe20000000012 */
[----:B------:R-:W-:-:S07]  /*0660*/  IADD3 R5, PT, PT, R5, 0x10, RZ ;  /* 0x0000001005057810 */ /* 0x000fce0007ffe0ff */
[----:B----4-:R-:W-:-:S08]  /*0670*/  DFMA R18, R8, R24, R18 ;  /* 0x000000180812722b */ /* 0x010fd00000000012 */
[----:B------:R-:W-:Y:S01]  /*0680*/  DFMA R20, R8, R12, R18 ;  /* 0x0000000c0814722b */ /* 0x000fe20000000012 */
[----:B------:R-:W-:Y:S10]  /*0690*/  @P1 BRA `(.L_x_82) ;  /* 0xfffffff800e81947 */ /* 0x000ff4000383ffff */
.L_x_81:
[----:B------:R-:W-:Y:S05]  /*06a0*/  BSYNC.RECONVERGENT B1 ;  /* 0x0000000000017941 */ /* 0x000fea0003800200 */
.L_x_80:
[----:B------:R-:W-:Y:S05]  /*06b0*/  @!P0 BRA `(.L_x_79) ;  /* 0x0000000400548947 */ /* 0x000fea0003800000 */
[----:B------:R-:W-:Y:S01]  /*06c0*/  ISETP.GE.U32.AND P0, PT, R6, 0x8, PT ;  /* 0x000000080600780c */ /* 0x000fe20003f06070 */
[----:B------:R-:W-:Y:S01]  /*06d0*/  BSSY.RECONVERGENT B1, `(.L_x_83) ;  /* 0x0000029000017945 */ /* 0x000fe20003800200 */
[----:B------:R-:W-:-:S04]  /*06e0*/  LOP3.LUT R5, R4, 0x7, RZ, 0xc0, !PT ;  /* 0x0000000704057812 */ /* 0x000fc800078ec0ff */
[----:B------:R-:W-:-:S07]  /*06f0*/  ISETP.NE.AND P1, PT, R5, RZ, PT ;  /* 0x000000ff0500720c */ /* 0x000fce0003f25270 */
[----:B------:R-:W-:Y:S06]  /*0700*/  @!P0 BRA `(.L_x_84) ;  /* 0x0000000000948947 */ /* 0x000fec0003800000 */
[----:B------:R-:W0:Y:S01]  /*0710*/  LDC.64 R14, c[0x0][0x380] ;  /* 0x0000e000ff0e7b82 */ /* 0x000e220000000a00 */
[----:B------:R-:W-:-:S04]  /*0720*/  IMAD.IADD R11, R2, 0x1, R7 ;  /* 0x00000001020b7824 */ /* 0x000fc800078e0207 */
[----:B0-----:R-:W-:-:S03]  /*0730*/  IMAD.WIDE R14, R11, 0x4, R14 ;  /* 0x000000040b0e7825 */ /* 0x001fc600078e020e */
[----:B------:R-:W0:Y:S02]  /*0740*/  LDC.64 R10, c[0x0][0x3a8] ;  /* 0x0000ea00ff0a7b82 */ /* 0x000e240000000a00 */
[----:B------:R-:W0:Y:S04]  /*0750*/  LDG.E R23, desc[UR6][R14.64] ;  /* 0x000000060e177981 */ /* 0x000e28000c1e1900 */
[----:B------:R-:W2:Y:S04]  /*0760*/  LDG.E R19, desc[UR6][R14.64+0x4] ;  /* 0x000004060e137981 */ /* 0x000ea8000c1e1900 */
[----:B------:R-:W3:Y:S04]  /*0770*/  LDG.E R17, desc[UR6][R14.64+0x8] ;  /* 0x000008060e117981 */ /* 0x000ee8000c1e1900 */
[----:B------:R-:W4:Y:S04]  /*0780*/  LDG.E R6, desc[UR6][R14.64+0xc] ;  /* 0x00000c060e067981 */ /* 0x000f28000c1e1900 */
[----:B------:R-:W4:Y:S04]  /*0790*/  LDG.E R13, desc[UR6][R14.64+0x10] ;  /* 0x000010060e0d7981 */ /* 0x000f28000c1e1900 */
[----:B------:R-:W4:Y:S04]  /*07a0*/  LDG.E R29, desc[UR6][R14.64+0x14] ;  /* 0x000014060e1d7981 */ /* 0x000f28000c1e1900 */
[----:B------:R-:W4:Y:S04]  /*07b0*/  LDG.E R25, desc[UR6][R14.64+0x18] ;  /* 0x000018060e197981 */ /* 0x000f28000c1e1900 */
[----:B------:R4:W4:Y:S01]  /*07c0*/  LDG.E R27, desc[UR6][R14.64+0x1c] ;  /* 0x00001c060e1b7981 */ /* 0x000922000c1e1900 */
[----:B0-----:R-:W-:-:S06]  /*07d0*/  IMAD.WIDE R22, R23, 0x8, R10 ;  /* 0x0000000817167825 */ /* 0x001fcc00078e020a */
[----:B------:R-:W4:Y:S01]  /*07e0*/  LDG.E.64 R22, desc[UR6][R22.64] ;  /* 0x0000000616167981 */ /* 0x000f22000c1e1b00 */
[----:B--2---:R-:W-:-:S04]  /*07f0*/  IMAD.WIDE R18, R19, 0x8, R10 ;  /* 0x0000000813127825 */ /* 0x004fc800078e020a */
[--C-:B---3--:R-:W-:Y:S02]  /*0800*/  IMAD.WIDE R16, R17, 0x8, R10.reuse ;  /* 0x0000000811107825 */ /* 0x108fe400078e020a */
[----:B------:R-:W2:Y:S02]  /*0810*/  LDG.E.64 R18, desc[UR6][R18.64] ;  /* 0x0000000612127981 */ /* 0x000ea4000c1e1b00 */
[--C-:B----4-:R-:W-:Y:S02]  /*0820*/  IMAD.WIDE R14, R6, 0x8, R10.reuse ;  /* 0x00000008060e7825 */ /* 0x110fe400078e020a */
[----:B------:R-:W3:Y:S02]  /*0830*/  LDG.E.64 R16, desc[UR6][R16.64] ;  /* 0x0000000610107981 */ /* 0x000ee4000c1e1b00 */
[--C-:B------:R-:W-:Y:S02]  /*0840*/  IMAD.WIDE R12, R13, 0x8, R10.reuse ;  /* 0x000000080d0c7825 */ /* 0x100fe400078e020a */
[----:B------:R-:W4:Y:S04]  /*0850*/  LDG.E.64 R14, desc[UR6][R14.64] ;  /* 0x000000060e0e7981 */ /* 0x000f28000c1e1b00 */
[----:B------:R-:W4:Y:S01]  /*0860*/  LDG.E.64 R12, desc[UR6][R12.64] ;  /* 0x000000060c0c7981 */ /* 0x000f22000c1e1b00 */
[----:B------:R-:W-:-:S06]  /*0870*/  IMAD.WIDE R24, R25, 0x8, R10 ;  /* 0x0000000819187825 */ /* 0x000fcc00078e020a */
[----:B------:R-:W4:Y:S01]  /*0880*/  LDG.E.64 R24, desc[UR6][R24.64] ;  /* 0x0000000618187981 */ /* 0x000f22000c1e1b00 */
[----:B-----5:R-:W-:Y:S01]  /*0890*/  DFMA R20, R8, R22, R20 ;  /* 0x000000160814722b */ /* 0x020fe20000000014 */
[----:B------:R-:W-:-:S06]  /*08a0*/  IMAD.WIDE R22, R29, 0x8, R10 ;  /* 0x000000081d167825 */ /* 0x000fcc00078e020a */
[----:B------:R-:W4:Y:S01]  /*08b0*/  LDG.E.64 R22, desc[UR6][R22.64] ;  /* 0x0000000616167981 */ /* 0x000f22000c1e1b00 */
[----:B------:R-:W-:-:S06]  /*08c0*/  IMAD.WIDE R10, R27, 0x8, R10 ;  /* 0x000000081b0a7825 */ /* 0x000fcc00078e020a */
[----:B------:R-:W4:Y:S01]  /*08d0*/  LDG.E.64 R10, desc[UR6][R10.64] ;  /* 0x000000060a0a7981 */ /* 0x000f22000c1e1b00 */
[----:B--2---:R-:W-:-:S08]  /*08e0*/  DFMA R18, R8, R18, R20 ;  /* 0x000000120812722b */ /* 0x004fd00000000014 */
[----:B---3--:R-:W-:-:S08]  /*08f0*/  DFMA R16, R8, R16, R18 ;  /* 0x000000100810722b */ /* 0x008fd00000000012 */
[----:B----4-:R-:W-:-:S08]  /*0900*/  DFMA R14, R8, R14, R16 ;  /* 0x0000000e080e722b */ /* 0x010fd00000000010 */
[----:B------:R-:W-:Y:S01]  /*0910*/  DFMA R12, R8, R12, R14 ;  /* 0x0000000c080c722b */ /* 0x000fe2000000000e */
[----:B------:R-:W-:-:S07]  /*0920*/  IADD3 R7, PT, PT, R7, 0x8, RZ ;  /* 0x0000000807077810 */ /* 0x000fce0007ffe0ff */
[----:B------:R-:W-:-:S08]  /*0930*/  DFMA R12, R8, R22, R12 ;  /* 0x00000016080c722b */ /* 0x000fd0000000000c */
[----:B------:R-:W-:-:S08]  /*0940*/  DFMA R12, R8, R24, R12 ;  /* 0x00000018080c722b */ /* 0x000fd0000000000c */
[----:B------:R-:W-:-:S11]  /*0950*/  DFMA R20, R8, R10, R12 ;  /* 0x0000000a0814722b */ /* 0x000fd6000000000c */
.L_x_84:
[----:B------:R-:W-:Y:S05]  /*0960*/  BSYNC.RECONVERGENT B1 ;  /* 0x0000000000017941 */ /* 0x000fea0003800200 */
.L_x_83:
        /* <DEDUP_REMOVED lines=23> */
[----:B--2--5:R-:W-:-:S08]  /*0ae0*/  DFMA R20, R8, R14, R20 ;  /* 0x0000000e0814722b */ /* 0x024fd00000000014 */
[----:B---3--:R-:W-:-:S08]  /*0af0*/  DFMA R20, R8, R12, R20 ;  /* 0x0000000c0814722b */ /* 0x008fd00000000014 */
[----:B----4-:R-:W-:-:S08]  /*0b00*/  DFMA R20, R8, R10, R20 ;  /* 0x0000000a0814722b */ /* 0x010fd00000000014 */
[----:B------:R-:W-:-:S11]  /*0b10*/  DFMA R20, R8, R16, R20 ;  /* 0x000000100814722b */ /* 0x000fd60000000014 */
.L_x_86:
[----:B------:R-:W-:Y:S05]  /*0b20*/  BSYNC.RECONVERGENT B1 ;  /* 0x0000000000017941 */ /* 0x000fea0003800200 */
.L_x_85:
[----:B------:R-:W-:Y:S05]  /*0b30*/  @!P1 BRA `(.L_x_79) ;  /* 0x0000000000349947 */ /* 0x000fea0003800000 */
[----:B------:R-:W0:Y:S01]  /*0b40*/  LDC.64 R10, c[0x0][0x3a8] ;  /* 0x0000ea00ff0a7b82 */ /* 0x000e220000000a00 */
[----:B------:R-:W-:Y:S01]  /*0b50*/  IMAD.IADD R15, R2, 0x1, R7 ;  /* 0x00000001020f7824 */ /* 0x000fe200078e0207 */
[----:B------:R-:W-:-:S06]  /*0b60*/  IADD3 R2, PT, PT, -R4, RZ, RZ ;  /* 0x000000ff04027210 */ /* 0x000fcc0007ffe1ff */
[----:B------:R-:W1:Y:S02]  /*0b70*/  LDC.64 R12, c[0x0][0x380] ;  /* 0x0000e000ff0c7b82 */ /* 0x000e640000000a00 */
.L_x_87:
[----:B-1----:R-:W-:-:S06]  /*0b80*/  IMAD.WIDE R4, R15, 0x4, R12 ;  /* 0x000000040f047825 */ /* 0x002fcc00078e020c */
[----:B------:R-:W0:Y:S01]  /*0b90*/  LDG.E R5, desc[UR6][R4.64] ;  /* 0x0000000604057981 */ /* 0x000e22000c1e1900 */
[----:B------:R-:W-:-:S04]  /*0ba0*/  IADD3 R2, PT, PT, R2, 0x1, RZ ;  /* 0x0000000102027810 */ /* 0x000fc80007ffe0ff */
[----:B------:R-:W-:Y:S01]  /*0bb0*/  ISETP.NE.AND P0, PT, R2, RZ, PT ;  /* 0x000000ff0200720c */ /* 0x000fe20003f05270 */
[----:B0-----:R-:W-:-:S06]  /*0bc0*/  IMAD.WIDE R6, R5, 0x8, R10 ;  /* 0x0000000805067825 */ /* 0x001fcc00078e020a */
[----:B------:R-:W2:Y:S01]  /*0bd0*/  LDG.E.64 R6, desc[UR6][R6.64] ;  /* 0x0000000606067981 */ /* 0x000ea2000c1e1b00 */
[----:B------:R-:W-:Y:S01]  /*0be0*/  IADD3 R15, PT, PT, R15, 0x1, RZ ;  /* 0x000000010f0f7810 */ /* 0x000fe20007ffe0ff */
[----:B--2--5:R-:W-:-:S04]  /*0bf0*/  DFMA R20, R8, R6, R20 ;  /* 0x000000060814722b */ /* 0x024fc80000000014 */
[----:B------:R-:W-:Y:S07]  /*0c00*/  @P0 BRA `(.L_x_87) ;  /* 0xfffffffc00dc0947 */ /* 0x000fee000383ffff */
.L_x_79:
[----:B------:R-:W-:Y:S05]  /*0c10*/  BSYNC.RECONVERGENT B0 ;  /* 0x0000000000007941 */ /* 0x000fea0003800200 */
.L_x_78:
[----:B------:R-:W0:Y:S01]  /*0c20*/  S2UR UR5, SR_CgaCtaId ;  /* 0x00000000000579c3 */ /* 0x000e220000008800 */
[----:B------:R-:W-:Y:S01]  /*0c30*/  DADD R20, -R20, 1 ;  /* 0x3ff0000014147429 */ /* 0x000fe20000000100 */
[----:B------:R-:W-:Y:S01]  /*0c40*/  UMOV UR4, 0x400 ;  /* 0x0000040000047882 */ /* 0x000fe20000000000 */
[----:B------:R-:W-:Y:S01]  /*0c50*/  UISETP.GE.U32.AND UP0, UPT, UR8, 0x2, UPT ;  /* 0x000000020800788c */ /* 0x000fe2000bf06070 */
[----:B------:R-:W-:-:S05]  /*0c60*/  ISETP.NE.AND P0, PT, R3, RZ, PT ;  /* 0x000000ff0300720c */ /* 0x000fca0003f05270 */
[----:B------:R-:W-:Y:S01]  /*0c70*/  DADD R20, -RZ, |R20| ;  /* 0x00000000ff147229 */ /* 0x000fe20000000514 */
[----:B0-----:R-:W-:-:S06]  /*0c80*/  ULEA UR4, UR5, UR4, 0x18 ;  /* 0x0000000405047291 */ /* 0x001fcc000f8ec0ff */
[----:B-----5:R-:W-:-:S05]  /*0c90*/  LEA R9, R3, UR4, 0x3 ;  /* 0x0000000403097c11 */ /* 0x020fca000f8e18ff */
[----:B------:R0:W-:Y:S01]  /*0ca0*/  STS.64 [R9], R20 ;  /* 0x0000001409007388 */ /* 0x0001e20000000a00 */
[----:B------:R-:W-:Y:S06]  /*0cb0*/  BAR.SYNC.DEFER_BLOCKING 0x0 ;  /* 0x0000000000007b1d */ /* 0x000fec0000010000 */
[----:B------:R-:W-:Y:S05]  /*0cc0*/  BRA.U !UP0, `(.L_x_88) ;  /* 0x00000001083c7547 */ /* 0x000fea000b800000 */
[----:B------:R-:W-:-:S07]  /*0cd0*/  IMAD.MOV.U32 R2, RZ, RZ, 0x1 ;  /* 0x00000001ff027424 */ /* 0x000fce00078e00ff */
.L_x_89:
[----:B------:R-:W-:-:S04]  /*0ce0*/  SHF.L.U32 R8, R2, 0x1, RZ ;  /* 0x0000000102087819 */ /* 0x000fc800000006ff */
[----:B------:R-:W-:-:S04]  /*0cf0*/  IADD3 R4, PT, PT, R8, -0x1, RZ ;  /* 0xffffffff08047810 */ /* 0x000fc80007ffe0ff */
[----:B------:R-:W-:-:S13]  /*0d00*/  LOP3.LUT P1, RZ, R4, R3, RZ, 0xc0, !PT ;  /* 0x0000000304ff7212 */ /* 0x000fda000782c0ff */
[----:B------:R-:W-:Y:S01]  /*0d10*/  @!P1 LEA R6, R2, R9, 0x3 ;  /* 0x0000000902069211 */ /* 0x000fe200078e18ff */
        /* <DEDUP_REMOVED lines=10> */
.L_x_88:
        /* <DEDUP_REMOVED lines=9> */
.L_x_90:
        /* <DEDUP_REMOVED lines=11> */
.L_x_185:


//--------------------- .text._Z18less_error_scaleskPiS_S_S_PdS0_iS0_ --------------------------
	.section	.text._Z18less_error_scaleskPiS_S_S_PdS0_iS0_,"ax",@progbits
	.align	128
        .global         _Z18less_error_scaleskPiS_S_S_PdS0_iS0_
        .type           _Z18less_error_scaleskPiS_S_S_PdS0_iS0_,@function
        .size           _Z18less_error_scaleskPiS_S_S_PdS0_iS0_,(.L_x_175 - _Z18less_error_scaleskPiS_S_S_PdS0_iS0_)
        .other          _Z18less_error_scaleskPiS_S_S_PdS0_iS0_,@"STO_CUDA_ENTRY STV_DEFAULT"
_Z18less_error_scaleskPiS_S_S_PdS0_iS0_:
.text._Z18less_error_scaleskPiS_S_S_PdS0_iS0_:
        /* <DEDUP_REMOVED lines=35> */
.L_x_95:
        /* <DEDUP_REMOVED lines=47> */
.L_x_94:
[----:B------:R-:W-:Y:S05]  /*0520*/  BSYNC.RECONVERGENT B1 ;  /* 0x0000000000017941 */ /* 0x000fea0003800200 */
.L_x_93:
        /* <DEDUP_REMOVED lines=31> */
.L_x_97:
[----:B------:R-:W-:Y:S05]  /*0720*/  BSYNC.RECONVERGENT B1 ;  /* 0x0000000000017941 */ /* 0x000fea0003800200 */
.L_x_96:
        /* <DEDUP_REMOVED lines=28> */
.L_x_92:
[----:B------:R-:W-:Y:S05]  /*08f0*/  BSYNC.RECONVERGENT B0 ;  /* 0x0000000000007941 */ /* 0x000fea0003800200 */
.L_x_91:
        /* <DEDUP_REMOVED lines=14> */
[----:B------:R-:W-:-:S08]  /*09e0*/  DFMA R8, R6, -R18, 1 ;  /* 0x3ff000000608742b */ /* 0x000fd00000000812 */
[----:B------:R-:W-:Y:S01]  /*09f0*/  DFMA R6, R6, R8, R6 ;  /* 0x000000080606722b */ /* 0x000fe20000000006 */
[----:B0-----:R-:W-:Y:S10]  /*0a00*/  @P0 BRA `(.L_x_99) ;  /* 0x0000000000180947 */ /* 0x001ff40003800000 */
[----:B------:R-:W-:Y:S02]  /*0a10*/  LOP3.LUT R4, R19, 0x7fffffff, RZ, 0xc0, !PT ;  /* 0x7fffffff13047812 */ /* 0x000fe400078ec0ff */
[----:B------:R-:W-:-:S03]  /*0a20*/  MOV R6, 0xa50 ;  /* 0x00000a5000067802 */ /* 0x000fc60000000f00 */
[----:B-----5:R-:W-:-:S07]  /*0a30*/  VIADD R12, R4, 0xfff00000 ;  /* 0xfff00000040c7836 */ /* 0x020fce0000000000 */
[----:B------:R-:W-:Y:S05]  /*0a40*/  CALL.REL.NOINC `($__internal_3_$__cuda_sm20_dblrcp_rn_slowpath_v3) ;  /* 0x0000000000807944 */ /* 0x000fea0003c00000 */
[----:B------:R-:W-:Y:S01]  /*0a50*/  MOV R6, R8 ;  /* 0x0000000800067202 */ /* 0x000fe20000000f00 */
[----:B------:R-:W-:-:S07]  /*0a60*/  IMAD.MOV.U32 R7, RZ, RZ, R9 ;  /* 0x000000ffff077224 */ /* 0x000fce00078e0009 */
.L_x_99:
[----:B------:R-:W-:Y:S05]  /*0a70*/  BSYNC.RECONVERGENT B0 ;  /* 0x0000000000007941 */ /* 0x000fea0003800200 */
.L_x_98:
[----:B------:R0:W-:Y:S01]  /*0a80*/  STG.E.64 desc[UR6][R10.64], R6 ;  /* 0x000000060a007986 */ /* 0x0001e2000c101b06 */
[----:B------:R-:W-:Y:S01]  /*0a90*/  UISETP.GE.U32.AND UP0, UPT, UR8, 0x2, UPT ;  /* 0x000000020800788c */ /* 0x000fe2000bf06070 */
[----:B------:R-:W-:Y:S01]  /*0aa0*/  BAR.SYNC.DEFER_BLOCKING 0x0 ;  /* 0x0000000000007b1d */ /* 0x000fe20000010000 */
[----:B------:R-:W-:-:S07]  /*0ab0*/  ISETP.NE.AND P0, PT, R3, RZ, PT ;  /* 0x000000ff0300720c */ /* 0x000fce0003f05270 */
[----:B------:R-:W-:Y:S06]  /*0ac0*/  BRA.U !UP0, `(.L_x_100) ;  /* 0x00000001083c7547 */ /* 0x000fec000b800000 */
[----:B0-----:R-:W-:-:S07]  /*0ad0*/  IMAD.MOV.U32 R7, RZ, RZ, 0x1 ;  /* 0x00000001ff077424 */ /* 0x001fce00078e00ff */
.L_x_101:
[----:B------:R-:W-:-:S05]  /*0ae0*/  SHF.L.U32 R8, R7, 0x1, RZ ;  /* 0x0000000107087819 */ /* 0x000fca00000006ff */
[----:B------:R-:W-:-:S05]  /*0af0*/  VIADD R4, R8, 0xffffffff ;  /* 0xffffffff08047836 */ /* 0x000fca0000000000 */
[----:B------:R-:W-:-:S13]  /*0b00*/  LOP3.LUT P1, RZ, R4, R3, RZ, 0xc0, !PT ;  /* 0x0000000304ff7212 */ /* 0x000fda000782c0ff */
[----:B------:R-:W-:Y:S01]  /*0b10*/  @!P1 LEA R6, R7, R2, 0x3 ;  /* 0x0000000207069211 */ /* 0x000fe200078e18ff */
[----:B------:R-:W-:Y:S05]  /*0b20*/  @!P1 LDS.64 R4, [R2] ;  /* 0x0000000002049984 */ /* 0x000fea0000000a00 */
[----:B------:R-:W0:Y:S02]  /*0b30*/  @!P1 LDS.64 R6, [R6] ;  /* 0x0000000006069984 */ /* 0x000e240000000a00 */
[----:B0-----:R-:W-:-:S06]  /*0b40*/  @!P1 DSETP.GE.AND P2, PT, R4, R6, PT ;  /* 0x000000060400922a */ /* 0x001fcc0003f46000 */
[----:B------:R-:W-:Y:S02]  /*0b50*/  @!P1 FSEL R4, R4, R6, P2 ;  /* 0x0000000604049208 */ /* 0x000fe40001000000 */
[----:B------:R-:W-:Y:S01]  /*0b60*/  @!P1 FSEL R5, R5, R7, P2 ;  /* 0x0000000705059208 */ /* 0x000fe20001000000 */
[----:B------:R-:W-:-:S04]  /*0b70*/  IMAD.MOV.U32 R7, RZ, RZ, R8 ;  /* 0x000000ffff077224 */ /* 0x000fc800078e0008 */
[----:B------:R1:W-:Y:S01]  /*0b80*/  @!P1 STS.64 [R2], R4 ;  /* 0x0000000402009388 */ /* 0x0003e20000000a00 */
[----:B------:R-:W-:Y:S01]  /*0b90*/  BAR.SYNC.DEFER_BLOCKING 0x0 ;  /* 0x0000000000007b1d */ /* 0x000fe20000010000 */
[----:B------:R-:W-:-:S13]  /*0ba0*/  ISETP.GE.U32.AND P1, PT, R8, UR8, PT ;  /* 0x0000000808007c0c */ /* 0x000fda000bf26070 */
[----:B-1----:R-:W-:Y:S05]  /*0bb0*/  @!P1 BRA `(.L_x_101) ;  /* 0xfffffffc00c89947 */ /* 0x002fea000383ffff */
.L_x_100:
        /* <DEDUP_REMOVED lines=9> */
        .weak           $__internal_3_$__cuda_sm20_dblrcp_rn_slowpath_v3
        .type           $__internal_3_$__cuda_sm20_dblrcp_rn_slowpath_v3,@function
        .size           $__internal_3_$__cuda_sm20_dblrcp_rn_slowpath_v3,(.L_x_175 - $__internal_3_$__cuda_sm20_dblrcp_rn_slowpath_v3)
$__internal_3_$__cuda_sm20_dblrcp_rn_slowpath_v3:
[----:B------:R-:W-:Y:S01]  /*0c50*/  MOV R4, R18 ;  /* 0x0000001200047202 */ /* 0x000fe20000000f00 */
[----:B------:R-:W-:Y:S01]  /*0c60*/  IMAD.MOV.U32 R5, RZ, RZ, R19 ;  /* 0x000000ffff057224 */ /* 0x000fe200078e0013 */
[----:B------:R-:W-:Y:S05]  /*0c70*/  BSSY.RECONVERGENT B1, `(.L_x_102) ;  /* 0x0000024000017945 */ /* 0x000fea0003800200 */
[----:B------:R-:W-:-:S14]  /*0c80*/  DSETP.GTU.AND P0, PT, |R4|, +INF , PT ;  /* 0x7ff000000400742a */ /* 0x000fdc0003f0c200 */
[----:B------:R-:W-:Y:S05]  /*0c90*/  @P0 BRA `(.L_x_103) ;  /* 0x00000000007c0947 */ /* 0x000fea0003800000 */
[----:B------:R-:W-:-:S04]  /*0ca0*/  LOP3.LUT R13, R19, 0x7fffffff, RZ, 0xc0, !PT ;  /* 0x7fffffff130d7812 */ /* 0x000fc800078ec0ff */
[----:B------:R-:W-:-:S04]  /*0cb0*/  IADD3 R7, PT, PT, R13, -0x1, RZ ;  /* 0xffffffff0d077810 */ /* 0x000fc80007ffe0ff */
        /* <DEDUP_REMOVED lines=19> */
.L_x_105:
        /* <DEDUP_REMOVED lines=10> */
.L_x_103:
[----:B------:R-:W-:Y:S01]  /*0e90*/  LOP3.LUT R9, R5, 0x80000, RZ, 0xfc, !PT ;  /* 0x0008000005097812 */ /* 0x000fe200078efcff */
[----:B------:R-:W-:-:S07]  /*0ea0*/  IMAD.MOV.U32 R8, RZ, RZ, R4 ;  /* 0x000000ffff087224 */ /* 0x000fce00078e0004 */
.L_x_104:
[----:B------:R-:W-:Y:S05]  /*0eb0*/  BSYNC.RECONVERGENT B1 ;  /* 0x0000000000017941 */ /* 0x000fea0003800200 */
.L_x_102:
[----:B------:R-:W-:-:S04]  /*0ec0*/  MOV R7, 0x0 ;  /* 0x0000000000077802 */ /* 0x000fc80000000f00 */
[----:B------:R-:W-:Y:S05]  /*0ed0*/  RET.REL.NODEC R6 `(_Z18less_error_scaleskPiS_S_S_PdS0_iS0_) ;  /* 0xfffffff006487950 */ /* 0x000fea0003c3ffff */
.L_x_106:
        /* <DEDUP_REMOVED lines=10> */
.L_x_175:


//--------------------- .text._Z13error_scaleskPiS_S_S_PdS0_iRd --------------------------
	.section	.text._Z13error_scaleskPiS_S_S_PdS0_iRd,"ax",@progbits
	.align	128
        .global         _Z13error_scaleskPiS_S_S_PdS0_iRd
        .type           _Z13error_scaleskPiS_S_S_PdS0_iRd,@function
        .size           _Z13error_scaleskPiS_S_S_PdS0_iRd,(.L_x_187 - _Z13error_scaleskPiS_S_S_PdS0_iRd)
        .other          _Z13error_scaleskPiS_S_S_PdS0_iRd,@"STO_CUDA_ENTRY STV_DEFAULT"
_Z13error_scaleskPiS_S_S_PdS0_iRd:
.text._Z13error_scaleskPiS_S_S_PdS0_iRd:
[----:B------:R-:W-:Y:S01]  /*0000*/  LDC R1, c[0x0][0x37c] ;  /* 0x0000df00ff017b82 */ /* 0x000fe20000000800 */
[----:B------:R-:W-:Y:S05]  /*0010*/  EXIT ;  /* 0x000000000000794d */ /* 0x000fea0003800000 */
.L_x_107:
        /* <DEDUP_REMOVED lines=14> */
.L_x_187:


//--------------------- .text._Z28code_optimized_error_scaleskPiS_S_S_PdS0_iS0_ --------------------------
	.section	.text._Z28code_optimized_error_scaleskPiS_S_S_PdS0_iS0_,"ax",@progbits
	.align	128
        .global         _Z28code_optimized_error_scaleskPiS_S_S_PdS0_iS0_
        .type           _Z28code_optimized_error_scaleskPiS_S_S_PdS0_iS0_,@function
        .size           _Z28code_optimized_error_scaleskPiS_S_S_PdS0_iS0_,(.L_x_176 - _Z28code_optimized_error_scaleskPiS_S_S_PdS0_iS0_)
        .other          _Z28code_optimized_error_scaleskPiS_S_S_PdS0_iS0_,@"STO_CUDA_ENTRY STV_DEFAULT"
_Z28code_optimized_error_scaleskPiS_S_S_PdS0_iS0_:
.text._Z28code_optimized_error_scaleskPiS_S_S_PdS0_iS0_:
        /* <DEDUP_REMOVED lines=36> */
.L_x_112:
        /* <DEDUP_REMOVED lines=47> */
.L_x_111:
[----:B------:R-:W-:Y:S05]  /*0530*/  BSYNC.RECONVERGENT B1 ;  /* 0x0000000000017941 */ /* 0x000fea0003800200 */
.L_x_110:
        /* <DEDUP_REMOVED lines=31> */
.L_x_114:
[----:B------:R-:W-:Y:S05]  /*0730*/  BSYNC.RECONVERGENT B1 ;  /* 0x0000000000017941 */ /* 0x000fea0003800200 */
.L_x_113:
        /* <DEDUP_REMOVED lines=28> */
.L_x_109:
[----:B------:R-:W-:Y:S05]  /*0900*/  BSYNC.RECONVERGENT B0 ;  /* 0x0000000000007941 */ /* 0x000fea0003800200 */
.L_x_108:
        /* <DEDUP_REMOVED lines=22> */
[----:B------:R-:W-:Y:S05]  /*0a70*/  CALL.REL.NOINC `($__internal_4_$__cuda_sm20_dblrcp_rn_slowpath_v3) ;  /* 0x0000000000787944 */ /* 0x000fea0003c00000 */
[----:B------:R-:W-:Y:S01]  /*0a80*/  MOV R8, R12 ;  /* 0x0000000c00087202 */ /* 0x000fe20000000f00 */
[----:B------:R-:W-:-:S07]  /*0a90*/  IMAD.MOV.U32 R9, RZ, RZ, R13 ;  /* 0x000000ffff097224 */ /* 0x000fce00078e000d */
.L_x_116:
[----:B------:R-:W-:Y:S05]  /*0aa0*/  BSYNC.RECONVERGENT B0 ;  /* 0x0000000000007941 */ /* 0x000fea0003800200 */
.L_x_115:
[----:B------:R-:W-:Y:S01]  /*0ab0*/  ISETP.GE.U32.AND P1, PT, R2, 0x2, PT ;  /* 0x000000020200780c */ /* 0x000fe20003f26070 */
[----:B------:R0:W-:Y:S01]  /*0ac0*/  STG.E.64 desc[UR6][R10.64], R8 ;  /* 0x000000080a007986 */ /* 0x0001e2000c101b06 */
[----:B------:R-:W-:Y:S01]  /*0ad0*/  BAR.SYNC.DEFER_BLOCKING 0x0 ;  /* 0x0000000000007b1d */ /* 0x000fe20000010000 */
[----:B------:R-:W-:-:S10]  /*0ae0*/  ISETP.NE.AND P0, PT, R3, RZ, PT ;  /* 0x000000ff0300720c */ /* 0x000fd40003f05270 */
[----:B------:R-:W-:Y:S05]  /*0af0*/  @!P1 BRA `(.L_x_117) ;  /* 0x0000000000349947 */ /* 0x000fea0003800000 */
.L_x_118:
        /* <DEDUP_REMOVED lines=13> */
.L_x_117:
        /* <DEDUP_REMOVED lines=9> */
        .weak           $__internal_4_$__cuda_sm20_dblrcp_rn_slowpath_v3
        .type           $__internal_4_$__cuda_sm20_dblrcp_rn_slowpath_v3,@function
        .size           $__internal_4_$__cuda_sm20_dblrcp_rn_slowpath_v3,(.L_x_176 - $__internal_4_$__cuda_sm20_dblrcp_rn_slowpath_v3)
$__internal_4_$__cuda_sm20_dblrcp_rn_slowpath_v3:
        /* <DEDUP_REMOVED lines=24> */
.L_x_122:
        /* <DEDUP_REMOVED lines=10> */
.L_x_120:
[----:B------:R-:W-:Y:S01]  /*0e80*/  LOP3.LUT R13, R7, 0x80000, RZ, 0xfc, !PT ;  /* 0x00080000070d7812 */ /* 0x000fe200078efcff */
[----:B------:R-:W-:-:S07]  /*0e90*/  IMAD.MOV.U32 R12, RZ, RZ, R6 ;  /* 0x000000ffff0c7224 */ /* 0x000fce00078e0006 */
.L_x_121:
[----:B------:R-:W-:Y:S05]  /*0ea0*/  BSYNC.RECONVERGENT B1 ;  /* 0x0000000000017941 */ /* 0x000fea0003800200 */
.L_x_119:
[----:B------:R-:W-:-:S04]  /*0eb0*/  MOV R9, 0x0 ;  /* 0x0000000000097802 */ /* 0x000fc80000000f00 */
[----:B------:R-:W-:Y:S05]  /*0ec0*/  RET.REL.NODEC R8 `(_Z28code_optimized_error_scaleskPiS_S_S_PdS0_iS0_) ;  /* 0xfffffff0084c7950 */ /* 0x000fea0003c3ffff */
.L_x_123:
        /* <DEDUP_REMOVED lines=11> */
.L_x_176:


//--------------------- .text._Z16less_col_scaleskPiS_S_S_PdS0_i --------------------------
	.section	.text._Z16less_col_scaleskPiS_S_S_PdS0_i,"ax",@progbits
	.align	128
        .global         _Z16less_col_scaleskPiS_S_S_PdS0_i
        .type           _Z16less_col_scaleskPiS_S_S_PdS0_i,@function
        .size           _Z16less_col_scaleskPiS_S_S_PdS0_i,(.L_x_177 - _Z16less_col_scaleskPiS_S_S_PdS0_i)
        .other          _Z16less_col_scaleskPiS_S_S_PdS0_i,@"STO_CUDA_ENTRY STV_DEFAULT"
_Z16less_col_scaleskPiS_S_S_PdS0_i:
.text._Z16less_col_scaleskPiS_S_S_PdS0_i:
[----:B------:R-:W-:Y:S01]  /*0000*/  LDC R1, c[0x0][0x37c] ;  /* 0x0000df00ff017b82 */ /* 0x000fe20000000800 */
[----:B------:R-:W0:Y:S07]  /*0010*/  S2R R3, SR_TID.X ;  /* 0x0000000000037919 */ /* 0x000e2e0000002100 */
[----:B------:R-:W0:Y:S01]  /*0020*/  S2UR UR4, SR_CTAID.X ;  /* 0x00000000000479c3 */ /* 0x000e220000002500 */
[----:B------:R-:W1:Y:S07]  /*0030*/  LDCU UR5, c[0x0][0x3b0] ;  /* 0x00007600ff0577ac */ /* 0x000e6e0008000800 */
[----:B------:R-:W0:Y:S02]  /*0040*/  LDC R0, c[0x0][0x360] ;  /* 0x0000d800ff007b82 */ /* 0x000e240000000800 */
        /* <DEDUP_REMOVED lines=15> */
[----:B------:R-:W-:Y:S02]  /*0140*/  LOP3.LUT R5, R3, 0xf, RZ, 0xc0, !PT ;  /* 0x0000000f03057812 */ /* 0x000fe400078ec0ff */
[----:B------:R-:W-:Y:S02]  /*0150*/  CS2R R20, SRZ ;  /* 0x0000000000147805 */ /* 0x000fe4000001ff00 */
[----:B------:R-:W-:Y:S01]  /*0160*/  ISETP.GT.U32.AND P1, PT, R7, -0x10, PT ;  /* 0xfffffff00700780c */ /* 0x000fe20003f24070 */
[----:B------:R-:W-:Y:S01]  /*0170*/  IMAD.MOV.U32 R7, RZ, RZ, RZ ;  /* 0x000000ffff077224 */ /* 0x000fe200078e00ff */
[----:B------:R-:W-:-:S11]  /*0180*/  ISETP.NE.AND P0, PT, R5, RZ, PT ;  /* 0x000000ff0500720c */ /* 0x000fd60003f05270 */
[----:B------:R-:W-:Y:S05]  /*0190*/  @P1 BRA `(.L_x_127) ;  /* 0x0000000400341947 */ /* 0x000fea0003800000 */
[----:B------:R-:W0:Y:S01]  /*01a0*/  LDC.64 R8, c[0x0][0x390] ;  /* 0x0000e400ff087b82 */ /* 0x000e220000000a00 */
[----:B------:R-:W-:Y:S02]  /*01b0*/  LOP3.LUT R7, R3, 0x7ffffff0, RZ, 0xc0, !PT ;  /* 0x7ffffff003077812 */ /* 0x000fe400078ec0ff */
[----:B------:R-:W-:Y:S02]  /*01c0*/  CS2R R20, SRZ ;  /* 0x0000000000147805 */ /* 0x000fe4000001ff00 */
[----:B------:R-:W-:Y:S01]  /*01d0*/  MOV R4, R2 ;  /* 0x0000000200047202 */ /* 0x000fe20000000f00 */
[----:B------:R-:W-:Y:S01]  /*01e0*/  IMAD.MOV R6, RZ, RZ, -R7 ;  /* 0x000000ffff067224 */ /* 0x000fe200078e0a07 */
[----:B0-----:R-:W-:-:S04]  /*01f0*/  IADD3 R8, P1, PT, R8, 0x20, RZ ;  /* 0x0000002008087810 */ /* 0x001fc80007f3e0ff */
[----:B------:R-:W-:-:S09]  /*0200*/  IADD3.X R9, PT, PT, RZ, R9, RZ, P1, !PT ;  /* 0x00000009ff097210 */ /* 0x000fd20000ffe4ff */
.L_x_128:
[----:B------:R-:W-:Y:S01]  /*0210*/  IMAD.WIDE R28, R4, 0x4, R8 ;  /* 0x00000004041c7825 */ /* 0x000fe200078e0208 */
[----:B------:R-:W0:Y:S04]  /*0220*/  LDC.64 R12, c[0x0][0x3a0] ;  /* 0x0000e800ff0c7b82 */ /* 0x000e280000000a00 */
[----:B------:R-:W0:Y:S04]  /*0230*/  LDG.E R23, desc[UR4][R28.64+-0x20] ;  /* 0xffffe0041c177981 */ /* 0x000e28000c1e1900 */
[----:B------:R-:W2:Y:S04]  /*0240*/  LDG.E R11, desc[UR4][R28.64+-0x1c] ;  /* 0xffffe4041c0b7981 */ /* 0x000ea8000c1e1900 */
[----:B------:R-:W3:Y:S04]  /*0250*/  LDG.E R17, desc[UR4][R28.64+-0x18] ;  /* 0xffffe8041c117981 */ /* 0x000ee8000c1e1900 */
[----:B------:R-:W4:Y:S04]  /*0260*/  LDG.E R19, desc[UR4][R28.64+-0x14] ;  /* 0xffffec041c137981 */ /* 0x000f28000c1e1900 */
[----:B------:R-:W5:Y:S04]  /*0270*/  LDG.E R25, desc[UR4][R28.64+-0x10] ;  /* 0xfffff0041c197981 */ /* 0x000f68000c1e1900 */
[----:B------:R-:W5:Y:S04]  /*0280*/  LDG.E R15, desc[UR4][R28.64+-0xc] ;  /* 0xfffff4041c0f7981 */ /* 0x000f68000c1e1900 */
[----:B------:R-:W5:Y:S01]  /*0290*/  LDG.E R27, desc[UR4][R28.64+-0x8] ;  /* 0xfffff8041c1b7981 */ /* 0x000f62000c1e1900 */
[----:B0-----:R-:W-:-:S04]  /*02a0*/  IMAD.WIDE R22, R23, 0x8, R12 ;  /* 0x0000000817167825 */ /* 0x001fc800078e020c */
[--C-:B--2---:R-:W-:Y:S02]  /*02b0*/  IMAD.WIDE R10, R11, 0x8, R12.reuse ;  /* 0x000000080b0a7825 */ /* 0x104fe400078e020c */
[----:B------:R-:W2:Y:S04]  /*02c0*/  LDG.E.64 R22, desc[UR4][R22.64] ;  /* 0x0000000416167981 */ /* 0x000ea8000c1e1b00 */
[----:B------:R-:W2:Y:S01]  /*02d0*/  LDG.E.64 R10, desc[UR4][R10.64] ;  /* 0x000000040a0a7981 */ /* 0x000ea2000c1e1b00 */
[----:B---3--:R-:W-:-:S06]  /*02e0*/  IMAD.WIDE R16, R17, 0x8, R12 ;  /* 0x0000000811107825 */ /* 0x008fcc00078e020c */
[----:B------:R-:W3:Y:S01]  /*02f0*/  LDG.E.64 R16, desc[UR4][R16.64] ;  /* 0x0000000410107981 */ /* 0x000ee2000c1e1b00 */
[----:B----4-:R-:W-:-:S06]  /*0300*/  IMAD.WIDE R18, R19, 0x8, R12 ;  /* 0x0000000813127825 */ /* 0x010fcc00078e020c */
[----:B------:R-:W4:Y:S01]  /*0310*/  LDG.E.64 R18, desc[UR4][R18.64] ;  /* 0x0000000412127981 */ /* 0x000f22000c1e1b00 */
[----:B-----5:R-:W-:-:S06]  /*0320*/  IMAD.WIDE R14, R15, 0x8, R12 ;  /* 0x000000080f0e7825 */ /* 0x020fcc00078e020c */
[----:B------:R-:W5:Y:S01]  /*0330*/  LDG.E.64 R14, desc[UR4][R14.64] ;  /* 0x000000040e0e7981 */ /* 0x000f62000c1e1b00 */
[----:B--2---:R-:W-:-:S03]  /*0340*/  DADD R22, R22, R20 ;  /* 0x0000000016167229 */ /* 0x004fc60000000014 */
[----:B------:R-:W2:Y:S04]  /*0350*/  LDG.E R21, desc[UR4][R28.64+-0x4] ;  /* 0xfffffc041c157981 */ /* 0x000ea8000c1e1900 */
[----:B------:R-:W5:Y:S01]  /*0360*/  LDG.E R20, desc[UR4][R28.64+0x8] ;  /* 0x000008041c147981 */ /* 0x000f62000c1e1900 */
[----:B------:R-:W-:Y:S01]  /*0370*/  DADD R10, R22, R10 ;  /* 0x00000000160a7229 */ /* 0x000fe2000000000a */
[--C-:B------:R-:W-:Y:S02]  /*0380*/  IMAD.WIDE R22, R25, 0x8, R12.reuse ;  /* 0x0000000819167825 */ /* 0x100fe400078e020c */
[----:B------:R-:W5:Y:S04]  /*0390*/  LDG.E R25, desc[UR4][R28.64] ;  /* 0x000000041c197981 */ /* 0x000f68000c1e1900 */
[----:B------:R-:W5:Y:S01]  /*03a0*/  LDG.E.64 R22, desc[UR4][R22.64] ;  /* 0x0000000416167981 */ /* 0x000f62000c1e1b00 */
[----:B---3--:R-:W-:Y:S01]  /*03b0*/  DADD R16, R10, R16 ;  /* 0x000000000a107229 */ /* 0x008fe20000000010 */
[----:B------:R-:W-:-:S02]  /*03c0*/  IMAD.WIDE R10, R27, 0x8, R12 ;  /* 0x000000081b0a7825 */ /* 0x000fc400078e020c */
[----:B------:R-:W3:Y:S04]  /*03d0*/  LDG.E R27, desc[UR4][R28.64+0x4] ;  /* 0x000004041c1b7981 */ /* 0x000ee8000c1e1900 */
[----:B------:R-:W3:Y:S01]  /*03e0*/  LDG.E.64 R10, desc[UR4][R10.64] ;  /* 0x000000040a0a7981 */ /* 0x000ee2000c1e1b00 */
[----:B----4-:R-:W-:Y:S01]  /*03f0*/  DADD R18, R16, R18 ;  /* 0x0000000010127229 */ /* 0x010fe20000000012 */
[--C-:B--2---:R-:W-:Y:S02]  /*0400*/  IMAD.WIDE R16, R21, 0x8, R12.reuse ;  /* 0x0000000815107825 */ /* 0x104fe400078e020c */
[----:B------:R-:W2:Y:S04]  /*0410*/  LDG.E R21, desc[UR4][R28.64+0xc] ;  /* 0x00000c041c157981 */ /* 0x000ea8000c1e1900 */
[----:B------:R-:W4:Y:S01]  /*0420*/  LDG.E.64 R16, desc[UR4][R16.64] ;  /* 0x0000000410107981 */ /* 0x000f22000c1e1b00 */
[----:B-----5:R-:W-:Y:S01]  /*0430*/  DADD R22, R18, R22 ;  /* 0x0000000012167229 */ /* 0x020fe20000000016 */
[----:B------:R-:W-:-:S02]  /*0440*/  IMAD.WIDE R18, R25, 0x8, R12 ;  /* 0x0000000819127825 */ /* 0x000fc400078e020c */
[----:B------:R-:W5:Y:S05]  /*0450*/  LDG.E R25, desc[UR4][R28.64+0x14] ;  /* 0x000014041c197981 */ /* 0x000f6a000c1e1900 */
[----:B------:R-:W-:Y:S01]  /*0460*/  DADD R14, R22, R14 ;  /* 0x00000000160e7229 */ /* 0x000fe2000000000e */
[----:B------:R-:W5:Y:S04]  /*0470*/  LDG.E.64 R18, desc[UR4][R18.64] ;  /* 0x0000000412127981 */ /* 0x000f68000c1e1b00 */
[----:B------:R-:W5:Y:S03]  /*0480*/  LDG.E R23, desc[UR4][R28.64+0x10] ;  /* 0x000010041c177981 */ /* 0x000f66000c1e1900 */
[----:B---3--:R-:W-:Y:S01]  /*0490*/  DADD R10, R14, R10 ;  /* 0x000000000e0a7229 */ /* 0x008fe2000000000a */
[----:B------:R-:W-:-:S02]  /*04a0*/  IMAD.WIDE R14, R27, 0x8, R12 ;  /* 0x000000081b0e7825 */ /* 0x000fc400078e020c */
[----:B------:R-:W3:Y:S04]  /*04b0*/  LDG.E R27, desc[UR4][R28.64+0x18] ;  /* 0x000018041c1b7981 */ /* 0x000ee8000c1e1900 */
[----:B------:R-:W3:Y:S04]  /*04c0*/  LDG.E.64 R14, desc[UR4][R14.64] ;  /* 0x000000040e0e7981 */ /* 0x000ee8000c1e1b00 */
[----:B------:R-:W3:Y:S01]  /*04d0*/  LDG.E R29, desc[UR4][R28.64+0x1c] ;  /* 0x00001c041c1d7981 */ /* 0x000ee2000c1e1900 */
[----:B----4-:R-:W-:Y:S01]  /*04e0*/  DADD R16, R10, R16 ;  /* 0x000000000a107229 */ /* 0x010fe20000000010 */
[----:B------:R-:W-:-:S04]  /*04f0*/  IMAD.WIDE R10, R20, 0x8, R12 ;  /* 0x00000008140a7825 */ /* 0x000fc800078e020c */
[--C-:B--2---:R-:W-:Y:S02]  /*0500*/  IMAD.WIDE R20, R21, 0x8, R12.reuse ;  /* 0x0000000815147825 */ /* 0x104fe400078e020c */
[----:B------:R-:W2:Y:S04]  /*0510*/  LDG.E.64 R10, desc[UR4][R10.64] ;  /* 0x000000040a0a7981 */ /* 0x000ea8000c1e1b00 */
[----:B------:R-:W4:Y:S01]  /*0520*/  LDG.E.64 R20, desc[UR4][R20.64] ;  /* 0x0000000414147981 */ /* 0x000f22000c1e1b00 */
[----:B-----5:R-:W-:Y:S01]  /*0530*/  DADD R16, R16, R18 ;  /* 0x0000000010107229 */ /* 0x020fe20000000012 */
[----:B------:R-:W-:-:S04]  /*0540*/  IMAD.WIDE R18, R23, 0x8, R12 ;  /* 0x0000000817127825 */ /* 0x000fc800078e020c */
[--C-:B------:R-:W-:Y:S02]  /*0550*/  IMAD.WIDE R22, R25, 0x8, R12.reuse ;  /* 0x0000000819167825 */ /* 0x100fe400078e020c */
[----:B------:R-:W5:Y:S04]  /*0560*/  LDG.E.64 R18, desc[UR4][R18.64] ;  /* 0x0000000412127981 */ /* 0x000f68000c1e1b00 */
[----:B------:R-:W5:Y:S01]  /*0570*/  LDG.E.64 R22, desc[UR4][R22.64] ;  /* 0x0000000416167981 */ /* 0x000f62000c1e1b00 */
[----:B---3--:R-:W-:Y:S01]  /*0580*/  DADD R14, R16, R14 ;  /* 0x00000000100e7229 */ /* 0x008fe2000000000e */
[----:B------:R-:W-:-:S04]  /*0590*/  IMAD.WIDE R16, R27, 0x8, R12 ;  /* 0x000000081b107825 */ /* 0x000fc800078e020c */
[----:B------:R-:W-:Y:S02]  /*05a0*/  IMAD.WIDE R12, R29, 0x8, R12 ;  /* 0x000000081d0c7825 */ /* 0x000fe400078e020c */
[----:B------:R-:W3:Y:S04]  /*05b0*/  LDG.E.64 R16, desc[UR4][R16.64] ;  /* 0x0000000410107981 */ /* 0x000ee8000c1e1b00 */
[----:B------:R-:W3:Y:S01]  /*05c0*/  LDG.E.64 R12, desc[UR4][R12.64] ;  /* 0x000000040c0c7981 */ /* 0x000ee2000c1e1b00 */
[----:B------:R-:W-:-:S04]  /*05d0*/  IADD3 R6, PT, PT, R6, 0x10, RZ ;  /* 0x0000001006067810 */ /* 0x000fc80007ffe0ff */
[----:B------:R-:W-:Y:S02]  /*05e0*/  ISETP.NE.AND P1, PT, R6, RZ, PT ;  /* 0x000000ff0600720c */ /* 0x000fe40003f25270 */
[----:B------:R-:W-:Y:S01]  /*05f0*/  IADD3 R4, PT, PT, R4, 0x10, RZ ;  /* 0x0000001004047810 */ /* 0x000fe20007ffe0ff */
[----:B--2---:R-:W-:-:S08]  /*0600*/  DADD R10, R14, R10 ;  /* 0x000000000e0a7229 */ /* 0x004fd0000000000a */
[----:B----4-:R-:W-:-:S08]  /*0610*/  DADD R10, R10, R20 ;  /* 0x000000000a0a7229 */ /* 0x010fd00000000014 */
[----:B-----5:R-:W-:-:S08]  /*0620*/  DADD R10, R10, R18 ;  /* 0x000000000a0a7229 */ /* 0x020fd00000000012 */
[----:B------:R-:W-:-:S08]  /*0630*/  DADD R10, R10, R22 ;  /* 0x000000000a0a7229 */ /* 0x000fd00000000016 */
[----:B---3--:R-:W-:-:S08]  /*0640*/  DADD R10, R10, R16 ;  /* 0x000000000a0a7229 */ /* 0x008fd00000000010 */
[----:B------:R-:W-:Y:S01]  /*0650*/  DADD R20, R10, R12 ;  /* 0x000000000a147229 */ /* 0x000fe2000000000c */
[----:B------:R-:W-:Y:S10]  /*0660*/  @P1 BRA `(.L_x_128) ;  /* 0xfffffff800e81947 */ /* 0x000ff4000383ffff */
.L_x_127:
[----:B------:R-:W-:Y:S05]  /*0670*/  BSYNC.RECONVERGENT B1 ;  /* 0x0000000000017941 */ /* 0x000fea0003800200 */
.L_x_126:
        /* <DEDUP_REMOVED lines=18> */
[----:B-1----:R-:W-:-:S04]  /*07a0*/  IMAD.WIDE R4, R5, 0x8, R8 ;  /* 0x0000000805047825 */ /* 0x002fc800078e0208 */
[--C-:B--2---:R-:W-:Y:S02]  /*07b0*/  IMAD.WIDE R16, R17, 0x8, R8.reuse ;  /* 0x0000000811107825 */ /* 0x104fe400078e0208 */
[----:B------:R-:W2:Y:S02]  /*07c0*/  LDG.E.64 R4, desc[UR4][R4.64] ;  /* 0x0000000404047981 */ /* 0x000ea4000c1e1b00 */
[--C-:B---3--:R-:W-:Y:S02]  /*07d0*/  IMAD.WIDE R14, R15, 0x8, R8.reuse ;  /* 0x000000080f0e7825 */ /* 0x108fe400078e0208 */
[----:B------:R-:W3:Y:S02]  /*07e0*/  LDG.E.64 R16, desc[UR4][R16.64] ;  /* 0x0000000410107981 */ /* 0x000ee4000c1e1b00 */
[--C-:B----4-:R-:W-:Y:S02]  /*07f0*/  IMAD.WIDE R12, R13, 0x8, R8.reuse ;  /* 0x000000080d0c7825 */ /* 0x110fe400078e0208 */
[----:B------:R-:W4:Y:S02]  /*0800*/  LDG.E.64 R14, desc[UR4][R14.64] ;  /* 0x000000040e0e7981 */ /* 0x000f24000c1e1b00 */
[----:B-----5:R-:W-:-:S02]  /*0810*/  IMAD.WIDE R10, R11, 0x8, R8 ;  /* 0x000000080b0a7825 */ /* 0x020fc400078e0208 */
[----:B------:R-:W5:Y:S02]  /*0820*/  LDG.E.64 R12, desc[UR4][R12.64] ;  /* 0x000000040c0c7981 */ /* 0x000f64000c1e1b00 */
[--C-:B------:R-:W-:Y:S02]  /*0830*/  IMAD.WIDE R18, R19, 0x8, R8.reuse ;  /* 0x0000000813127825 */ /* 0x100fe400078e0208 */
[----:B------:R-:W5:Y:S02]  /*0840*/  LDG.E.64 R10, desc[UR4][R10.64] ;  /* 0x000000040a0a7981 */ /* 0x000f64000c1e1b00 */
[--C-:B------:R-:W-:Y:S02]  /*0850*/  IMAD.WIDE R22, R23, 0x8, R8.reuse ;  /* 0x0000000817167825 */ /* 0x100fe400078e0208 */
[----:B------:R-:W5:Y:S02]  /*0860*/  LDG.E.64 R18, desc[UR4][R18.64] ;  /* 0x0000000412127981 */ /* 0x000f64000c1e1b00 */
[----:B------:R-:W-:-:S02]  /*0870*/  IMAD.WIDE R8, R25, 0x8, R8 ;  /* 0x0000000819087825 */ /* 0x000fc400078e0208 */
[----:B------:R-:W5:Y:S04]  /*0880*/  LDG.E.64 R22, desc[UR4][R22.64] ;  /* 0x0000000416167981 */ /* 0x000f68000c1e1b00 */
[----:B------:R-:W5:Y:S01]  /*0890*/  LDG.E.64 R8, desc[UR4][R8.64] ;  /* 0x0000000408087981 */ /* 0x000f62000c1e1b00 */
[----:B------:R-:W-:Y:S01]  /*08a0*/  IADD3 R7, PT, PT, R7, 0x8, RZ ;  /* 0x0000000807077810 */ /* 0x000fe20007ffe0ff */
[----:B--2---:R-:W-:-:S08]  /*08b0*/  DADD R4, R20, R4 ;  /* 0x0000000014047229 */ /* 0x004fd00000000004 */
[----:B---3--:R-:W-:-:S08]  /*08c0*/  DADD R4, R4, R16 ;  /* 0x0000000004047229 */ /* 0x008fd00000000010 */
[----:B----4-:R-:W-:-:S08]  /*08d0*/  DADD R4, R4, R14 ;  /* 0x0000000004047229 */ /* 0x010fd0000000000e */
[----:B-----5:R-:W-:-:S08]  /*08e0*/  DADD R4, R4, R12 ;  /* 0x0000000004047229 */ /* 0x020fd0000000000c */
[----:B------:R-:W-:-:S08]  /*08f0*/  DADD R4, R4, R10 ;  /* 0x0000000004047229 */ /* 0x000fd0000000000a */
[----:B------:R-:W-:-:S08]  /*0900*/  DADD R4, R4, R18 ;  /* 0x0000000004047229 */ /* 0x000fd00000000012 */
[----:B------:R-:W-:-:S08]  /*0910*/  DADD R4, R4, R22 ;  /* 0x0000000004047229 */ /* 0x000fd00000000016 */
[----:B------:R-:W-:-:S11]  /*0920*/  DADD R20, R4, R8 ;  /* 0x0000000004147229 */ /* 0x000fd60000000008 */
.L_x_130:
[----:B------:R-:W-:Y:S05]  /*0930*/  BSYNC.RECONVERGENT B1 ;  /* 0x0000000000017941 */ /* 0x000fea0003800200 */
.L_x_129:
        /* <DEDUP_REMOVED lines=8> */
[----:B0-----:R-:W-:Y:S02]  /*09c0*/  IMAD.WIDE R12, R13, 0x4, R4 ;  /* 0x000000040d0c7825 */ /* 0x001fe400078e0204 */
[----:B------:R-:W0:Y:S03]  /*09d0*/  LDC.64 R4, c[0x0][0x3a0] ;  /* 0x0000e800ff047b82 */ /* 0x000e260000000a00 */
[----:B------:R-:W0:Y:S04]  /*09e0*/  LDG.E R9, desc[UR4][R12.64] ;  /* 0x000000040c097981 */ /* 0x000e28000c1e1900 */
[----:B------:R-:W2:Y:S04]  /*09f0*/  LDG.E R11, desc[UR4][R12.64+0x4] ;  /* 0x000004040c0b7981 */ /* 0x000ea8000c1e1900 */
[----:B------:R-:W3:Y:S04]  /*0a00*/  LDG.E R15, desc[UR4][R12.64+0x8] ;  /* 0x000008040c0f7981 */ /* 0x000ee8000c1e1900 */
[----:B------:R-:W4:Y:S01]  /*0a10*/  LDG.E R17, desc[UR4][R12.64+0xc] ;  /* 0x00000c040c117981 */ /* 0x000f22000c1e1900 */
[----:B0-----:R-:W-:-:S04]  /*0a20*/  IMAD.WIDE R8, R9, 0x8, R4 ;  /* 0x0000000809087825 */ /* 0x001fc800078e0204 */
[--C-:B--2---:R-:W-:Y:S02]  /*0a30*/  IMAD.WIDE R10, R11, 0x8, R4.reuse ;  /* 0x000000080b0a7825 */ /* 0x104fe400078e0204 */
[----:B------:R-:W2:Y:S02]  /*0a40*/  LDG.E.64 R8, desc[UR4][R8.64] ;  /* 0x0000000408087981 */ /* 0x000ea4000c1e1b00 */
[--C-:B---3--:R-:W-:Y:S02]  /*0a50*/  IMAD.WIDE R14, R15, 0x8, R4.reuse ;  /* 0x000000080f0e7825 */ /* 0x108fe400078e0204 */
[----:B------:R-:W3:Y:S02]  /*0a60*/  LDG.E.64 R10, desc[UR4][R10.64] ;  /* 0x000000040a0a7981 */ /* 0x000ee4000c1e1b00 */
[----:B----4-:R-:W-:Y:S02]  /*0a70*/  IMAD.WIDE R4, R17, 0x8, R4 ;  /* 0x0000000811047825 */ /* 0x010fe400078e0204 */
[----:B------:R-:W4:Y:S04]  /*0a80*/  LDG.E.64 R14, desc[UR4][R14.64] ;  /* 0x000000040e0e7981 */ /* 0x000f28000c1e1b00 */
[----:B------:R-:W5:Y:S01]  /*0a90*/  LDG.E.64 R4, desc[UR4][R4.64] ;  /* 0x0000000404047981 */ /* 0x000f62000c1e1b00 */
[----:B------:R-:W-:Y:S01]  /*0aa0*/  VIADD R7, R7, 0x4 ;  /* 0x0000000407077836 */ /* 0x000fe20000000000 */
[----:B--2---:R-:W-:-:S08]  /*0ab0*/  DADD R20, R20, R8 ;  /* 0x0000000014147229 */ /* 0x004fd00000000008 */
[----:B---3--:R-:W-:-:S08]  /*0ac0*/  DADD R20, R20, R10 ;  /* 0x0000000014147229 */ /* 0x008fd0000000000a */
[----:B----4-:R-:W-:-:S08]  /*0ad0*/  DADD R20, R20, R14 ;  /* 0x0000000014147229 */ /* 0x010fd0000000000e */
[----:B-----5:R-:W-:-:S11]  /*0ae0*/  DADD R20, R20, R4 ;  /* 0x0000000014147229 */ /* 0x020fd60000000004 */
.L_x_132:
[----:B------:R-:W-:Y:S05]  /*0af0*/  BSYNC.RECONVERGENT B1 ;  /* 0x0000000000017941 */ /* 0x000fea0003800200 */
.L_x_131:
[----:B------:R-:W-:Y:S05]  /*0b00*/  @!P1 BRA `(.L_x_125) ;  /* 0x0000000000349947 */ /* 0x000fea0003800000 */
[----:B------:R-:W0:Y:S01]  /*0b10*/  LDC.64 R10, c[0x0][0x3a0] ;  /* 0x0000e800ff0a7b82 */ /* 0x000e220000000a00 */
[----:B------:R-:W-:Y:S02]  /*0b20*/  IADD3 R7, PT, PT, R2, R7, RZ ;  /* 0x0000000702077210 */ /* 0x000fe40007ffe0ff */
[----:B------:R-:W-:-:S05]  /*0b30*/  IADD3 R6, PT, PT, -R3, RZ, RZ ;  /* 0x000000ff03067210 */ /* 0x000fca0007ffe1ff */
[----:B------:R-:W1:Y:S02]  /*0b40*/  LDC.64 R8, c[0x0][0x390] ;  /* 0x0000e400ff087b82 */ /* 0x000e640000000a00 */
.L_x_133:
[----:B-1----:R-:W-:-:S06]  /*0b50*/  IMAD.WIDE R2, R7, 0x4, R8 ;  /* 0x0000000407027825 */ /* 0x002fcc00078e0208 */
[----:B------:R-:W0:Y:S01]  /*0b60*/  LDG.E R3, desc[UR4][R2.64] ;  /* 0x0000000402037981 */ /* 0x000e22000c1e1900 */
[----:B------:R-:W-:-:S05]  /*0b70*/  VIADD R6, R6, 0x1 ;  /* 0x0000000106067836 */ /* 0x000fca0000000000 */
[----:B------:R-:W-:Y:S01]  /*0b80*/  ISETP.NE.AND P0, PT, R6, RZ, PT ;  /* 0x000000ff0600720c */ /* 0x000fe20003f05270 */
[----:B0-----:R-:W-:-:S06]  /*0b90*/  IMAD.WIDE R4, R3, 0x8, R10 ;  /* 0x0000000803047825 */ /* 0x001fcc00078e020a */
[----:B------:R-:W2:Y:S01]  /*0ba0*/  LDG.E.64 R4, desc[UR4][R4.64] ;  /* 0x0000000404047981 */ /* 0x000ea2000c1e1b00 */
[----:B------:R-:W-:Y:S01]  /*0bb0*/  IADD3 R7, PT, PT, R7, 0x1, RZ ;  /* 0x0000000107077810 */ /* 0x000fe20007ffe0ff */
[----:B--2---:R-:W-:-:S04]  /*0bc0*/  DADD R20, R4, R20 ;  /* 0x0000000004147229 */ /* 0x004fc80000000014 */
[----:B------:R-:W-:Y:S07]  /*0bd0*/  @P0 BRA `(.L_x_133) ;  /* 0xfffffffc00dc0947 */ /* 0x000fee000383ffff */
.L_x_125:
[----:B------:R-:W-:Y:S05]  /*0be0*/  BSYNC.RECONVERGENT B0 ;  /* 0x0000000000007941 */ /* 0x000fea0003800200 */
.L_x_124:
        /* <DEDUP_REMOVED lines=10> */
[----:B------:R-:W-:Y:S01]  /*0c90*/  LOP3.LUT R2, R21, 0x7fffffff, RZ, 0xc0, !PT ;  /* 0x7fffffff15027812 */ /* 0x000fe200078ec0ff */
[----:B------:R-:W-:Y:S01]  /*0ca0*/  IMAD.MOV.U32 R4, RZ, RZ, R20 ;  /* 0x000000ffff047224 */ /* 0x000fe200078e0014 */
[----:B------:R-:W-:Y:S02]  /*0cb0*/  MOV R5, R21 ;  /* 0x0000001500057202 */ /* 0x000fe40000000f00 */
[----:B------:R-:W-:Y:S02]  /*0cc0*/  IADD3 R8, PT, PT, R2, -0x100000, RZ ;  /* 0xfff0000002087810 */ /* 0x000fe40007ffe0ff */
[----:B------:R-:W-:-:S07]  /*0cd0*/  MOV R2, 0xcf0 ;  /* 0x00000cf000027802 */ /* 0x000fce0000000f00 */
[----:B------:R-:W-:Y:S05]  /*0ce0*/  CALL.REL.NOINC `($__internal_5_$__cuda_sm20_dblrcp_rn_slowpath_v3) ;  /* 0x0000000000147944 */ /* 0x000fea0003c00000 */
.L_x_135:
[----:B------:R-:W-:Y:S05]  /*0cf0*/  BSYNC.RECONVERGENT B0 ;  /* 0x0000000000007941 */ /* 0x000fea0003800200 */
.L_x_134:
[----:B------:R-:W0:Y:S02]  /*0d00*/  LDC.64 R2, c[0x0][0x3a8] ;  /* 0x0000ea00ff027b82 */ /* 0x000e240000000a00 */
[----:B0-----:R-:W-:-:S05]  /*0d10*/  IMAD.WIDE R2, R0, 0x8, R2 ;  /* 0x0000000800027825 */ /* 0x001fca00078e0202 */
[----:B------:R-:W-:Y:S01]  /*0d20*/  STG.E.64 desc[UR4][R2.64], R4 ;  /* 0x0000000402007986 */ /* 0x000fe2000c101b04 */
[----:B------:R-:W-:Y:S05]  /*0d30*/  EXIT ;  /* 0x000000000000794d */ /* 0x000fea0003800000 */
        .weak           $__internal_5_$__cuda_sm20_dblrcp_rn_slowpath_v3
        .type           $__internal_5_$__cuda_sm20_dblrcp_rn_slowpath_v3,@function
        .size           $__internal_5_$__cuda_sm20_dblrcp_rn_slowpath_v3,(.L_x_177 - $__internal_5_$__cuda_sm20_dblrcp_rn_slowpath_v3)
$__internal_5_$__cuda_sm20_dblrcp_rn_slowpath_v3:
        /* <DEDUP_REMOVED lines=24> */
.L_x_139:
        /* <DEDUP_REMOVED lines=10> */
.L_x_137:
[----:B------:R-:W-:Y:S02]  /*0f60*/  LOP3.LUT R7, R5, 0x80000, RZ, 0xfc, !PT ;  /* 0x0008000005077812 */ /* 0x000fe400078efcff */
[----:B------:R-:W-:-:S07]  /*0f70*/  MOV R6, R4 ;  /* 0x0000000400067202 */ /* 0x000fce0000000f00 */
.L_x_138:
[----:B------:R-:W-:Y:S05]  /*0f80*/  BSYNC.RECONVERGENT B1 ;  /* 0x0000000000017941 */ /* 0x000fea0003800200 */
.L_x_136:
[----:B------:R-:W-:Y:S02]  /*0f90*/  HFMA2 R3, -RZ, RZ, 0, 0 ;  /* 0x00000000ff037431 */ /* 0x000fe400000001ff */
[----:B------:R-:W-:Y:S01]  /*0fa0*/  IMAD.MOV.U32 R4, RZ, RZ, R6 ;  /* 0x000000ffff047224 */ /* 0x000fe200078e0006 */
[----:B------:R-:W-:Y:S01]  /*0fb0*/  MOV R5, R7 ;  /* 0x0000000700057202 */ /* 0x000fe20000000f00 */
[----:B------:R-:W-:Y:S06]  /*0fc0*/  RET.REL.NODEC R2 `(_Z16less_col_scaleskPiS_S_S_PdS0_i) ;  /* 0xfffffff0020c7950 */ /* 0x000fec0003c3ffff */
.L_x_140:
        /* <DEDUP_REMOVED lines=11> */
.L_x_177:


//--------------------- .text._Z11col_scaleskPiS_S_S_PdS0_i --------------------------
	.section	.text._Z11col_scaleskPiS_S_S_PdS0_i,"ax",@progbits
	.align	128
        .global         _Z11col_scaleskPiS_S_S_PdS0_i
        .type           _Z11col_scaleskPiS_S_S_PdS0_i,@function
        .size           _Z11col_scaleskPiS_S_S_PdS0_i,(.L_x_178 - _Z11col_scaleskPiS_S_S_PdS0_i)
        .other          _Z11col_scaleskPiS_S_S_PdS0_i,@"STO_CUDA_ENTRY STV_DEFAULT"
_Z11col_scaleskPiS_S_S_PdS0_i:
.text._Z11col_scaleskPiS_S_S_PdS0_i:
[----:B------:R-:W-:Y:S01]  /*0000*/  LDC R1, c[0x0][0x37c] ;  /* 0x0000df00ff017b82 */ /* 0x000fe20000000800 */
[----:B------:R-:W0:Y:S07]  /*0010*/  S2R R5, SR_TID.Y ;  /* 0x0000000000057919 */ /* 0x000e2e0000002200 */
[----:B------:R-:W0:Y:S01]  /*0020*/  S2UR UR6, SR_CTAID.Y ;  /* 0x00000000000679c3 */ /* 0x000e220000002600 */
[----:B------:R-:W1:Y:S07]  /*0030*/  LDCU.64 UR4, c[0x0][0x358] ;  /* 0x00006b00ff0477ac */ /* 0x000e6e0008000a00 */
[----:B------:R-:W0:Y:S08]  /*0040*/  LDC R0, c[0x0][0x364] ;  /* 0x0000d900ff007b82 */ /* 0x000e300000000800 */
[----:B------:R-:W2:Y:S01]  /*0050*/  LDC.64 R2, c[0x0][0x398] ;  /* 0x0000e600ff027b82 */ /* 0x000ea20000000a00 */
[----:B------:R-:W3:Y:S01]  /*0060*/  S2R R7, SR_TID.X ;  /* 0x0000000000077919 */ /* 0x000ee20000002100 */
[----:B------:R-:W4:Y:S01]  /*0070*/  LDCU UR7, c[0x0][0x3b0] ;  /* 0x00007600ff0777ac */ /* 0x000f220008000800 */
[----:B0-----:R-:W-:-:S04]  /*0080*/  IMAD R0, R0, UR6, R5 ;  /* 0x0000000600007c24 */ /* 0x001fc8000f8e0205 */
[----:B--2---:R-:W-:-:S05]  /*0090*/  IMAD.WIDE.U32 R2, R0, 0x4, R2 ;  /* 0x0000000400027825 */ /* 0x004fca00078e0002 */
[----:B-1----:R-:W2:Y:S04]  /*00a0*/  LDG.E R5, desc[UR4][R2.64] ;  /* 0x0000000402057981 */ /* 0x002ea8000c1e1900 */
[----:B------:R-:W2:Y:S01]  /*00b0*/  LDG.E R6, desc[UR4][R2.64+0x4] ;  /* 0x0000040402067981 */ /* 0x000ea2000c1e1900 */
[----:B------:R-:W3:Y:S08]  /*00c0*/  S2UR UR6, SR_CTAID.X ;  /* 0x00000000000679c3 */ /* 0x000ef00000002500 */
[----:B------:R-:W3:Y:S02]  /*00d0*/  LDC R4, c[0x0][0x360] ;  /* 0x0000d800ff047b82 */ /* 0x000ee40000000800 */
[----:B---3--:R-:W-:-:S02]  /*00e0*/  IMAD R4, R4, UR6, R7 ;  /* 0x0000000604047c24 */ /* 0x008fc4000f8e0207 */
[----:B--2---:R-:W-:-:S05]  /*00f0*/  IMAD.IADD R7, R6, 0x1, -R5 ;  /* 0x0000000106077824 */ /* 0x004fca00078e0a05 */
[----:B------:R-:W-:-:S04]  /*0100*/  ISETP.GE.AND P0, PT, R4, R7, PT ;  /* 0x000000070400720c */ /* 0x000fc80003f06270 */
[----:B----4-:R-:W-:-:S13]  /*0110*/  ISETP.GE.OR P0, PT, R0, UR7, P0 ;  /* 0x0000000700007c0c */ /* 0x010fda0008706670 */
[----:B------:R-:W-:Y:S05]  /*0120*/  @P0 EXIT ;  /* 0x000000000000094d */ /* 0x000fea0003800000 */
[----:B------:R-:W0:Y:S01]  /*0130*/  LDC.64 R2, c[0x0][0x390] ;  /* 0x0000e400ff027b82 */ /* 0x000e220000000a00 */
[----:B------:R-:W-:-:S04]  /*0140*/  IMAD.IADD R5, R4, 0x1, R5 ;  /* 0x0000000104057824 */ /* 0x000fc800078e0205 */
[----:B0-----:R-:W-:-:S03]  /*0150*/  IMAD.WIDE R2, R5, 0x4, R2 ;  /* 0x0000000405027825 */ /* 0x001fc600078e0202 */
[----:B------:R-:W0:Y:S03]  /*0160*/  LDC.64 R4, c[0x0][0x3a0] ;  /* 0x0000e800ff047b82 */ /* 0x000e260000000a00 */
[----:B------:R-:W0:Y:S02]  /*0170*/  LDG.E R3, desc[UR4][R2.64] ;  /* 0x0000000402037981 */ /* 0x000e24000c1e1900 */
[----:B0-----:R-:W-:-:S06]  /*0180*/  IMAD.WIDE R4, R3, 0x8, R4 ;  /* 0x0000000803047825 */ /* 0x001fcc00078e0204 */
[----:B------:R-:W2:Y:S01]  /*0190*/  LDG.E.64 R4, desc[UR4][R4.64] ;  /* 0x0000000404047981 */ /* 0x000ea2000c1e1b00 */
[----:B------:R-:W-:Y:S01]  /*01a0*/  BSSY.RECONVERGENT B0, `(.L_x_141) ;  /* 0x000000f000007945 */ /* 0x000fe20003800200 */
[----:B--2---:R-:W-:-:S06]  /*01b0*/  DADD R6, RZ, R4 ;  /* 0x00000000ff067229 */ /* 0x004fcc0000000004 */
[----:B------:R-:W0:Y:S04]  /*01c0*/  MUFU.RCP64H R9, R7 ;  /* 0x0000000700097308 */ /* 0x000e280000001800 */
[----:B------:R-:W-:-:S04]  /*01d0*/  IADD3 R8, PT, PT, R7, 0x300402, RZ ;  /* 0x0030040207087810 */ /* 0x000fc80007ffe0ff */
[----:B------:R-:W-:Y:S02]  /*01e0*/  FSETP.GEU.AND P0, PT, |R8|, 5.8789094863358348022e-39, PT ;  /* 0x004004020800780b */ /* 0x000fe40003f0e200 */
[----:B0-----:R-:W-:-:S08]  /*01f0*/  DFMA R10, -R6, R8, 1 ;  /* 0x3ff00000060a742b */ /* 0x001fd00000000108 */
[----:B------:R-:W-:-:S08]  /*0200*/  DFMA R10, R10, R10, R10 ;  /* 0x0000000a0a0a722b */ /* 0x000fd0000000000a */
[----:B------:R-:W-:-:S08]  /*0210*/  DFMA R10, R8, R10, R8 ;  /* 0x0000000a080a722b */ /* 0x000fd00000000008 */
[----:B------:R-:W-:-:S08]  /*0220*/  DFMA R12, -R6, R10, 1 ;  /* 0x3ff00000060c742b */ /* 0x000fd0000000010a */
[----:B------:R-:W-:Y:S01]  /*0230*/  DFMA R10, R10, R12, R10 ;  /* 0x0000000c0a0a722b */ /* 0x000fe2000000000a */
[----:B------:R-:W-:Y:S10]  /*0240*/  @P0 BRA `(.L_x_142) ;  /* 0x0000000000100947 */ /* 0x000ff40003800000 */
[----:B------:R-:W-:-:S05]  /*0250*/  LOP3.LUT R2, R7, 0x7fffffff, RZ, 0xc0, !PT ;  /* 0x7fffffff07027812 */ /* 0x000fca00078ec0ff */
[----:B------:R-:W-:Y:S01]  /*0260*/  VIADD R8, R2, 0xfff00000 ;  /* 0xfff0000002087836 */ /* 0x000fe20000000000 */
[----:B------:R-:W-:-:S07]  /*0270*/  MOV R2, 0x290 ;  /* 0x0000029000027802 */ /* 0x000fce0000000f00 */
[----:B------:R-:W-:Y:S05]  /*0280*/  CALL.REL.NOINC `($__internal_6_$__cuda_sm20_dblrcp_rn_slowpath_v3) ;  /* 0x0000000000147944 */ /* 0x000fea0003c00000 */
.L_x_142:
[----:B------:R-:W-:Y:S05]  /*0290*/  BSYNC.RECONVERGENT B0 ;  /* 0x0000000000007941 */ /* 0x000fea0003800200 */
.L_x_141:
[----:B------:R-:W0:Y:S02]  /*02a0*/  LDC.64 R2, c[0x0][0x3a8] ;  /* 0x0000ea00ff027b82 */ /* 0x000e240000000a00 */
[----:B0-----:R-:W-:-:S05]  /*02b0*/  IMAD.WIDE.U32 R2, R0, 0x8, R2 ;  /* 0x0000000800027825 */ /* 0x001fca00078e0002 */
[----:B------:R-:W-:Y:S01]  /*02c0*/  STG.E.64 desc[UR4][R2.64], R10 ;  /* 0x0000000a02007986 */ /* 0x000fe2000c101b04 */
[----:B------:R-:W-:Y:S05]  /*02d0*/  EXIT ;  /* 0x000000000000794d */ /* 0x000fea0003800000 */
        .weak           $__internal_6_$__cuda_sm20_dblrcp_rn_slowpath_v3
        .type           $__internal_6_$__cuda_sm20_dblrcp_rn_slowpath_v3,@function
        .size           $__internal_6_$__cuda_sm20_dblrcp_rn_slowpath_v3,(.L_x_178 - $__internal_6_$__cuda_sm20_dblrcp_rn_slowpath_v3)
$__internal_6_$__cuda_sm20_dblrcp_rn_slowpath_v3:
        /* <DEDUP_REMOVED lines=26> */
.L_x_146:
        /* <DEDUP_REMOVED lines=10> */
.L_x_144:
[----:B------:R-:W-:Y:S01]  /*0520*/  LOP3.LUT R7, R5, 0x80000, RZ, 0xfc, !PT ;  /* 0x0008000005077812 */ /* 0x000fe200078efcff */
[----:B------:R-:W-:-:S07]  /*0530*/  IMAD.MOV.U32 R6, RZ, RZ, R4 ;  /* 0x000000ffff067224 */ /* 0x000fce00078e0004 */
.L_x_145:
[----:B------:R-:W-:Y:S05]  /*0540*/  BSYNC.RECONVERGENT B1 ;  /* 0x0000000000017941 */ /* 0x000fea0003800200 */
.L_x_143:
[----:B------:R-:W-:Y:S01]  /*0550*/  HFMA2 R3, -RZ, RZ, 0, 0 ;  /* 0x00000000ff037431 */ /* 0x000fe200000001ff */
[----:B------:R-:W-:Y:S01]  /*0560*/  MOV R10, R6 ;  /* 0x00000006000a7202 */ /* 0x000fe20000000f00 */
[----:B------:R-:W-:Y:S02]  /*0570*/  IMAD.MOV.U32 R11, RZ, RZ, R7 ;  /* 0x000000ffff0b7224 */ /* 0x000fe400078e0007 */
[----:B------:R-:W-:Y:S05]  /*0580*/  RET.REL.NODEC R2 `(_Z11col_scaleskPiS_S_S_PdS0_i) ;  /* 0xfffffff8029c7950 */ /* 0x000fea0003c3ffff */
.L_x_147:
        /* <DEDUP_REMOVED lines=15> */
.L_x_178:


//--------------------- .text._Z16less_row_scaleskPiS_S_S_PdS0_i --------------------------
	.section	.text._Z16less_row_scaleskPiS_S_S_PdS0_i,"ax",@progbits
	.align	128
        .global         _Z16less_row_scaleskPiS_S_S_PdS0_i
        .type           _Z16less_row_scaleskPiS_S_S_PdS0_i,@function
        .size           _Z16less_row_scaleskPiS_S_S_PdS0_i,(.L_x_179 - _Z16less_row_scaleskPiS_S_S_PdS0_i)
        .other          _Z16less_row_scaleskPiS_S_S_PdS0_i,@"STO_CUDA_ENTRY STV_DEFAULT"
_Z16less_row_scaleskPiS_S_S_PdS0_i:
.text._Z16less_row_scaleskPiS_S_S_PdS0_i:
        /* <DEDUP_REMOVED lines=33> */
.L_x_152:
        /* <DEDUP_REMOVED lines=70> */
.L_x_151:
[----:B------:R-:W-:Y:S05]  /*0670*/  BSYNC.RECONVERGENT B1 ;  /* 0x0000000000017941 */ /* 0x000fea0003800200 */
.L_x_150:
        /* <DEDUP_REMOVED lines=43> */
.L_x_154:
[----:B------:R-:W-:Y:S05]  /*0930*/  BSYNC.RECONVERGENT B1 ;  /* 0x0000000000017941 */ /* 0x000fea0003800200 */
.L_x_153:
        /* <DEDUP_REMOVED lines=27> */
.L_x_156:
[----:B------:R-:W-:Y:S05]  /*0af0*/  BSYNC.RECONVERGENT B1 ;  /* 0x0000000000017941 */ /* 0x000fea0003800200 */
.L_x_155:
[----:B------:R-:W-:Y:S05]  /*0b00*/  @!P1 BRA `(.L_x_149) ;  /* 0x0000000000349947 */ /* 0x000fea0003800000 */
[----:B------:R-:W0:Y:S01]  /*0b10*/  LDC.64 R10, c[0x0][0x3a8] ;  /* 0x0000ea00ff0a7b82 */ /* 0x000e220000000a00 */
[----:B------:R-:W-:Y:S02]  /*0b20*/  IADD3 R7, PT, PT, R2, R7, RZ ;  /* 0x0000000702077210 */ /* 0x000fe40007ffe0ff */
[----:B------:R-:W-:-:S05]  /*0b30*/  IADD3 R6, PT, PT, -R3, RZ, RZ ;  /* 0x000000ff03067210 */ /* 0x000fca0007ffe1ff */
[----:B------:R-:W1:Y:S02]  /*0b40*/  LDC.64 R8, c[0x0][0x380] ;  /* 0x0000e000ff087b82 */ /* 0x000e640000000a00 */
.L_x_157:
        /* <DEDUP_REMOVED lines=9> */
.L_x_149:
[----:B------:R-:W-:Y:S05]  /*0be0*/  BSYNC.RECONVERGENT B0 ;  /* 0x0000000000007941 */ /* 0x000fea0003800200 */
.L_x_148:
        /* <DEDUP_REMOVED lines=15> */
[----:B------:R-:W-:Y:S05]  /*0ce0*/  CALL.REL.NOINC `($__internal_7_$__cuda_sm20_dblrcp_rn_slowpath_v3) ;  /* 0x0000000000147944 */ /* 0x000fea0003c00000 */
.L_x_159:
[----:B------:R-:W-:Y:S05]  /*0cf0*/  BSYNC.RECONVERGENT B0 ;  /* 0x0000000000007941 */ /* 0x000fea0003800200 */
.L_x_158:
[----:B------:R-:W0:Y:S02]  /*0d00*/  LDC.64 R2, c[0x0][0x3a0] ;  /* 0x0000e800ff027b82 */ /* 0x000e240000000a00 */
[----:B0-----:R-:W-:-:S05]  /*0d10*/  IMAD.WIDE R2, R0, 0x8, R2 ;  /* 0x0000000800027825 */ /* 0x001fca00078e0202 */
[----:B------:R-:W-:Y:S01]  /*0d20*/  STG.E.64 desc[UR4][R2.64], R4 ;  /* 0x0000000402007986 */ /* 0x000fe2000c101b04 */
[----:B------:R-:W-:Y:S05]  /*0d30*/  EXIT ;  /* 0x000000000000794d */ /* 0x000fea0003800000 */
        .weak           $__internal_7_$__cuda_sm20_dblrcp_rn_slowpath_v3
        .type           $__internal_7_$__cuda_sm20_dblrcp_rn_slowpath_v3,@function
        .size           $__internal_7_$__cuda_sm20_dblrcp_rn_slowpath_v3,(.L_x_179 - $__internal_7_$__cuda_sm20_dblrcp_rn_slowpath_v3)
$__internal_7_$__cuda_sm20_dblrcp_rn_slowpath_v3:
        /* <DEDUP_REMOVED lines=24> */
.L_x_163:
        /* <DEDUP_REMOVED lines=10> */
.L_x_161:
[----:B------:R-:W-:Y:S02]  /*0f60*/  LOP3.LUT R7, R5, 0x80000, RZ, 0xfc, !PT ;  /* 0x0008000005077812 */ /* 0x000fe400078efcff */
[----:B------:R-:W-:-:S07]  /*0f70*/  MOV R6, R4 ;  /* 0x0000000400067202 */ /* 0x000fce0000000f00 */
.L_x_162:
[----:B------:R-:W-:Y:S05]  /*0f80*/  BSYNC.RECONVERGENT B1 ;  /* 0x0000000000017941 */ /* 0x000fea0003800200 */
.L_x_160:
[----:B------:R-:W-:Y:S02]  /*0f90*/  HFMA2 R3, -RZ, RZ, 0, 0 ;  /* 0x00000000ff037431 */ /* 0x000fe400000001ff */
[----:B------:R-:W-:Y:S01]  /*0fa0*/  IMAD.MOV.U32 R4, RZ, RZ, R6 ;  /* 0x000000ffff047224 */ /* 0x000fe200078e0006 */
[----:B------:R-:W-:Y:S01]  /*0fb0*/  MOV R5, R7 ;  /* 0x0000000700057202 */ /* 0x000fe20000000f00 */
[----:B------:R-:W-:Y:S06]  /*0fc0*/  RET.REL.NODEC R2 `(_Z16less_row_scaleskPiS_S_S_PdS0_i) ;  /* 0xfffffff0020c7950 */ /* 0x000fec0003c3ffff */
.L_x_164:
        /* <DEDUP_REMOVED lines=11> */
.L_x_179:


//--------------------- .text._Z11row_scaleskPiS_S_S_PdS0_i --------------------------
	.section	.text._Z11row_scaleskPiS_S_S_PdS0_i,"ax",@progbits
	.align	128
        .global         _Z11row_scaleskPiS_S_S_PdS0_i
        .type           _Z11row_scaleskPiS_S_S_PdS0_i,@function
        .size           _Z11row_scaleskPiS_S_S_PdS0_i,(.L_x_180 - _Z11row_scaleskPiS_S_S_PdS0_i)
        .other          _Z11row_scaleskPiS_S_S_PdS0_i,@"STO_CUDA_ENTRY STV_DEFAULT"
_Z11row_scaleskPiS_S_S_PdS0_i:
.text._Z11row_scaleskPiS_S_S_PdS0_i:
        /* <DEDUP_REMOVED lines=40> */
[----:B------:R-:W-:Y:S05]  /*0280*/  CALL.REL.NOINC `($__internal_8_$__cuda_sm20_dblrcp_rn_slowpath_v3) ;  /* 0x0000000000147944 */ /* 0x000fea0003c00000 */
.L_x_166:
[----:B------:R-:W-:Y:S05]  /*0290*/  BSYNC.RECONVERGENT B0 ;  /* 0x0000000000007941 */ /* 0x000fea0003800200 */
.L_x_165:
[----:B------:R-:W0:Y:S02]  /*02a0*/  LDC.64 R2, c[0x0][0x3a0] ;  /* 0x0000e800ff027b82 */ /* 0x000e240000000a00 */
[----:B0-----:R-:W-:-:S05]  /*02b0*/  IMAD.WIDE.U32 R2, R0, 0x8, R2 ;  /* 0x0000000800027825 */ /* 0x001fca00078e0002 */
[----:B------:R-:W-:Y:S01]  /*02c0*/  STG.E.64 desc[UR4][R2.64], R10 ;  /* 0x0000000a02007986 */ /* 0x000fe2000c101b04 */
[----:B------:R-:W-:Y:S05]  /*02d0*/  EXIT ;  /* 0x000000000000794d */ /* 0x000fea0003800000 */
        .weak           $__internal_8_$__cuda_sm20_dblrcp_rn_slowpath_v3
        .type           $__internal_8_$__cuda_sm20_dblrcp_rn_slowpath_v3,@function
        .size           $__internal_8_$__cuda_sm20_dblrcp_rn_slowpath_v3,(.L_x_180 - $__internal_8_$__cuda_sm20_dblrcp_rn_slowpath_v3)
$__internal_8_$__cuda_sm20_dblrcp_rn_slowpath_v3:
        /* <DEDUP_REMOVED lines=26> */
.L_x_170:
        /* <DEDUP_REMOVED lines=10> */
.L_x_168:
[----:B------:R-:W-:Y:S01]  /*0520*/  LOP3.LUT R7, R5, 0x80000, RZ, 0xfc, !PT ;  /* 0x0008000005077812 */ /* 0x000fe200078efcff */
[----:B------:R-:W-:-:S07]  /*0530*/  IMAD.MOV.U32 R6, RZ, RZ, R4 ;  /* 0x000000ffff067224 */ /* 0x000fce00078e0004 */
.L_x_169:
[----:B------:R-:W-:Y:S05]  /*0540*/  BSYNC.RECONVERGENT B1 ;  /* 0x0000000000017941 */ /* 0x000fea0003800200 */
.L_x_167:
[----:B------:R-:W-:Y:S01]  /*0550*/  HFMA2 R3, -RZ, RZ, 0, 0 ;  /* 0x00000000ff037431 */ /* 0x000fe200000001ff */
[----:B------:R-:W-:Y:S01]  /*0560*/  MOV R10, R6 ;  /* 0x00000006000a7202 */ /* 0x000fe20000000f00 */
[----:B------:R-:W-:Y:S02]  /*0570*/  IMAD.MOV.U32 R11, RZ, RZ, R7 ;  /* 0x000000ffff0b7224 */ /* 0x000fe400078e0007 */
[----:B------:R-:W-:Y:S05]  /*0580*/  RET.REL.NODEC R2 `(_Z11row_scaleskPiS_S_S_PdS0_i) ;  /* 0xfffffff8029c7950 */ /* 0x000fea0003c3ffff */
.L_x_171:
        /* <DEDUP_REMOVED lines=15> */
.L_x_180:


//--------------------- .nv.shared._Z15final_reductionPd --------------------------
	.section	.nv.shared._Z15final_reductionPd,"aw",@nobits
	.sectionflags	@""
	.align	8
.nv.shared._Z15final_reductionPd:
	.zero		3072


//--------------------- .nv.shared.reserved.0     --------------------------
	.section	.nv.shared.reserved.0,"aw",@nobits
	.weak		__nv_reservedSMEM_offset_0_alias
	.size		__nv_reservedSMEM_offset_0_alias, 0, 64
	.other		__nv_reservedSMEM_offset_0_alias,@"STO_CUDA_RESERVED_SHARED STV_DEFAULT"
__nv_reservedSMEM_offset_0_alias:
	.zero		0
	.zero		64


//--------------------- .nv.shared._Z7scaleskPiS_S_S_PdS0_iS0_ --------------------------
	.section	.nv.shared._Z7scaleskPiS_S_S_PdS0_iS0_,"aw",@nobits
	.sectionflags	@""
	.align	8
.nv.shared._Z7scaleskPiS_S_S_PdS0_iS0_:
	.zero		3072


//--------------------- .nv.shared._Z25no_conflict_error_scaleskPiS_S_S_PdS0_iS0_ --------------------------
	.section	.nv.shared._Z25no_conflict_error_scaleskPiS_S_S_PdS0_iS0_,"aw",@nobits
	.sectionflags	@""
	.align	8
.nv.shared._Z25no_conflict_error_scaleskPiS_S_S_PdS0_iS0_:
	.zero		3072


//--------------------- .nv.shared._Z23optimized_error_scaleskPiS_S_S_PdS0_iS0_ --------------------------
	.section	.nv.shared._Z23optimized_error_scaleskPiS_S_S_PdS0_iS0_,"aw",@nobits
	.sectionflags	@""
	.align	8
.nv.shared._Z23optimized_error_scaleskPiS_S_S_PdS0_iS0_:
	.zero		3072


//--------------------- .nv.shared._Z27non_optimized_error_scaleskPiS_S_S_PdS0_iS0_ --------------------------
	.section	.nv.shared._Z27non_optimized_error_scaleskPiS_S_S_PdS0_iS0_,"aw",@nobits
	.sectionflags	@""
	.align	8
.nv.shared._Z27non_optimized_error_scaleskPiS_S_S_PdS0_iS0_:
	.zero		3072


//--------------------- .nv.shared._Z18less_error_scaleskPiS_S_S_PdS0_iS0_ --------------------------
	.section	.nv.shared._Z18less_error_scaleskPiS_S_S_PdS0_iS0_,"aw",@nobits
	.sectionflags	@""
	.align	8
.nv.shared._Z18less_error_scaleskPiS_S_S_PdS0_iS0_:
	.zero		3072


//--------------------- .nv.shared._Z28code_optimized_error_scaleskPiS_S_S_PdS0_iS0_ --------------------------
	.section	.nv.shared._Z28code_optimized_error_scaleskPiS_S_S_PdS0_iS0_,"aw",@nobits
	.sectionflags	@""
	.align	8
.nv.shared._Z28code_optimized_error_scaleskPiS_S_S_PdS0_iS0_:
	.zero		3072


//--------------------- .nv.constant0._Z15final_reductionPd --------------------------
	.section	.nv.constant0._Z15final_reductionPd,"a",@progbits
	.sectionflags	@""
	.align	4
.nv.constant0._Z15final_reductionPd:
	.zero		904


//--------------------- .nv.constant0._Z7scaleskPiS_S_S_PdS0_iS0_ --------------------------
	.section	.nv.constant0._Z7scaleskPiS_S_S_PdS0_iS0_,"a",@progbits
	.sectionflags	@""
	.align	4
.nv.constant0._Z7scaleskPiS_S_S_PdS0_iS0_:
	.zero		960


//--------------------- .nv.constant0._Z25no_conflict_error_scaleskPiS_S_S_PdS0_iS0_ --------------------------
	.section	.nv.constant0._Z25no_conflict_error_scaleskPiS_S_S_PdS0_iS0_,"a",@progbits
	.sectionflags	@""
	.align	4
.nv.constant0._Z25no_conflict_error_scaleskPiS_S_S_PdS0_iS0_:
	.zero		960


//--------------------- .nv.constant0._Z23optimized_error_scaleskPiS_S_S_PdS0_iS0_ --------------------------
	.section	.nv.constant0._Z23optimized_error_scaleskPiS_S_S_PdS0_iS0_,"a",@progbits
	.sectionflags	@""
	.align	4
.nv.constant0._Z23optimized_error_scaleskPiS_S_S_PdS0_iS0_:
	.zero		960


//--------------------- .nv.constant0._Z27non_optimized_error_scaleskPiS_S_S_PdS0_iS0_ --------------------------
	.section	.nv.constant0._Z27non_optimized_error_scaleskPiS_S_S_PdS0_iS0_,"a",@progbits
	.sectionflags	@""
	.align	4
.nv.constant0._Z27non_optimized_error_scaleskPiS_S_S_PdS0_iS0_:
	.zero		960


//--------------------- .nv.constant0._Z18less_error_scaleskPiS_S_S_PdS0_iS0_ --------------------------
	.section	.nv.constant0._Z18less_error_scaleskPiS_S_S_PdS0_iS0_,"a",@progbits
	.sectionflags	@""
	.align	4
.nv.constant0._Z18less_error_scaleskPiS_S_S_PdS0_iS0_:
	.zero		960


//--------------------- .nv.constant0._Z13error_scaleskPiS_S_S_PdS0_iRd --------------------------
	.section	.nv.constant0._Z13error_scaleskPiS_S_S_PdS0_iRd,"a",@progbits
	.sectionflags	@""
	.align	4
.nv.constant0._Z13error_scaleskPiS_S_S_PdS0_iRd:
	.zero		960


//--------------------- .nv.constant0._Z28code_optimized_error_scaleskPiS_S_S_PdS0_iS0_ --------------------------
	.section	.nv.constant0._Z28code_optimized_error_scaleskPiS_S_S_PdS0_iS0_,"a",@progbits
	.sectionflags	@""
	.align	4
.nv.constant0._Z28code_optimized_error_scaleskPiS_S_S_PdS0_iS0_:
	.zero		960


//--------------------- .nv.constant0._Z16less_col_scaleskPiS_S_S_PdS0_i --------------------------
	.section	.nv.constant0._Z16less_col_scaleskPiS_S_S_PdS0_i,"a",@progbits
	.sectionflags	@""
	.align	4
.nv.constant0._Z16less_col_scaleskPiS_S_S_PdS0_i:
	.zero		948


//--------------------- .nv.constant0._Z11col_scaleskPiS_S_S_PdS0_i --------------------------
	.section	.nv.constant0._Z11col_scaleskPiS_S_S_PdS0_i,"a",@progbits
	.sectionflags	@""
	.align	4
.nv.constant0._Z11col_scaleskPiS_S_S_PdS0_i:
	.zero		948


//--------------------- .nv.constant0._Z16less_row_scaleskPiS_S_S_PdS0_i --------------------------
	.section	.nv.constant0._Z16less_row_scaleskPiS_S_S_PdS0_i,"a",@progbits
	.sectionflags	@""
	.align	4
.nv.constant0._Z16less_row_scaleskPiS_S_S_PdS0_i:
	.zero		948


//--------------------- .nv.constant0._Z11row_scaleskPiS_S_S_PdS0_i --------------------------
	.section	.nv.constant0._Z11row_scaleskPiS_S_S_PdS0_i,"a",@progbits
	.sectionflags	@""
	.align	4
.nv.constant0._Z11row_scaleskPiS_S_S_PdS0_i:
	.zero		948


//--------------------- SYMBOLS --------------------------

	.type		.nv.reservedSmem.offset0,@object
	.size		.nv.reservedSmem.offset0,0x4
	.type		.nv.reservedSmem.cap,@object
	.size		.nv.reservedSmem.cap,0x4
